	.target	sm_90a

	.elftype	@"ET_EXEC"


//--------------------- .note.nv.tkinfo           --------------------------
	.section	.note.nv.tkinfo,"",@"SHT_NOTE"
	.sectionflags	@"SHF_NOTE_NV_TKINFO"
	.tkinfo
        /*0018*/ 	.word	0x00000002
        /*0030*/ 	.string	""
        /*0030*/ 	.string	"ptxas"
        /*0030*/ 	.string	"Cuda compilation tools, release 13.0, V13.0.88"
        /*0030*/ 	.string	"Build cuda_13.0.r13.0/compiler.36424714_0"
        /*0030*/ 	.string	"-arch sm_90a -m 64 "



//--------------------- .note.nv.cuinfo           --------------------------
	.section	.note.nv.cuinfo,"",@"SHT_NOTE"
	.sectionflags	@"SHF_NOTE_NV_CUINFO"
        /*0018*/ 	.short	0x0002
        /*001a*/ 	.short	0x005a
        /*001c*/ 	.short	0x0082
	.zero		2


//--------------------- .nv.info                  --------------------------
	.section	.nv.info,"",@"SHT_CUDA_INFO"
	.align	4


	//----- nvinfo : EIATTR_REGCOUNT
	.align		4
        /*0000*/ 	.byte	0x04, 0x2f
        /*0002*/ 	.short	(.L_15 - .L_14)
	.align		4
.L_14:
        /*0004*/ 	.word	index@(_ZN7cutlass13device_kernelINS_4gemm6kernel13GemmUniversalIN4cute5tupleIJiiiiEEENS1_10collective13CollectiveMmaINS1_34MainloopSm90TmaGmmaWarpSpecializedILi4ENS5_IJNS4_1CILi1EEESB_SB_EEENS1_32KernelTmaWarpSpecializedPingpongEEENS5_IJNSA_ILi64EEESF_NSA_ILi128EEEEEEaNS5_IJlSB_lEEEaSI_NS4_8TiledMMAINS4_8MMA_AtomIJNS4_4SM904GMMA26MMA_64x64x32_S32S8S8_SS_TNEEEENS4_6LayoutISC_NS5_IJNSA_ILi0EEESQ_SQ_EEEEENS5_IJNS4_10UnderscoreEST_ST_EEEEENS4_13SM90_TMA_LOADENS4_14ComposedLayoutINS4_7SwizzleILi3ELi4ELi3EEENS4_18smem_ptr_flag_bitsILi8EEENSP_INS5_IJNSA_ILi8EEESG_EEENS5_IJSG_SB_EEEEEEEvNS4_8identityESW_S16_vS17_EENS_8epilogue10collective6detail29Sm90TmaWarpSpecializedAdapterINS1A_15DefaultEpilogueIaSI_SI_NS19_6thread17LinearCombinationIaLi1EiiLNS1E_9ScaleType4KindE0ELNS_15FloatRoundStyleE2EaEENS1_15EpilogueDefaultEEEEEvvEEEEvNT_6ParamsE)
        /*0008*/ 	.word	0x000000a8


	//----- nvinfo : EIATTR_FRAME_SIZE
	.align		4
.L_15:
        /*000c*/ 	.byte	0x04, 0x11
        /*000e*/ 	.short	(.L_17 - .L_16)
	.align		4
.L_16:
        /*0010*/ 	.word	index@(_ZN7cutlass13device_kernelINS_4gemm6kernel13GemmUniversalIN4cute5tupleIJiiiiEEENS1_10collective13CollectiveMmaINS1_34MainloopSm90TmaGmmaWarpSpecializedILi4ENS5_IJNS4_1CILi1EEESB_SB_EEENS1_32KernelTmaWarpSpecializedPingpongEEENS5_IJNSA_ILi64EEESF_NSA_ILi128EEEEEEaNS5_IJlSB_lEEEaSI_NS4_8TiledMMAINS4_8MMA_AtomIJNS4_4SM904GMMA26MMA_64x64x32_S32S8S8_SS_TNEEEENS4_6LayoutISC_NS5_IJNSA_ILi0EEESQ_SQ_EEEEENS5_IJNS4_10UnderscoreEST_ST_EEEEENS4_13SM90_TMA_LOADENS4_14ComposedLayoutINS4_7SwizzleILi3ELi4ELi3EEENS4_18smem_ptr_flag_bitsILi8EEENSP_INS5_IJNSA_ILi8EEESG_EEENS5_IJSG_SB_EEEEEEEvNS4_8identityESW_S16_vS17_EENS_8epilogue10collective6detail29Sm90TmaWarpSpecializedAdapterINS1A_15DefaultEpilogueIaSI_SI_NS19_6thread17LinearCombinationIaLi1EiiLNS1E_9ScaleType4KindE0ELNS_15FloatRoundStyleE2EaEENS1_15EpilogueDefaultEEEEEvvEEEEvNT_6ParamsE)
        /*0014*/ 	.word	0x00000000


	//----- nvinfo : EIATTR_MIN_STACK_SIZE
	.align		4
.L_17:
        /*0018*/ 	.byte	0x04, 0x12
        /*001a*/ 	.short	(.L_19 - .L_18)
	.align		4
.L_18:
        /*001c*/ 	.word	index@(_ZN7cutlass13device_kernelINS_4gemm6kernel13GemmUniversalIN4cute5tupleIJiiiiEEENS1_10collective13CollectiveMmaINS1_34MainloopSm90TmaGmmaWarpSpecializedILi4ENS5_IJNS4_1CILi1EEESB_SB_EEENS1_32KernelTmaWarpSpecializedPingpongEEENS5_IJNSA_ILi64EEESF_NSA_ILi128EEEEEEaNS5_IJlSB_lEEEaSI_NS4_8TiledMMAINS4_8MMA_AtomIJNS4_4SM904GMMA26MMA_64x64x32_S32S8S8_SS_TNEEEENS4_6LayoutISC_NS5_IJNSA_ILi0EEESQ_SQ_EEEEENS5_IJNS4_10UnderscoreEST_ST_EEEEENS4_13SM90_TMA_LOADENS4_14ComposedLayoutINS4_7SwizzleILi3ELi4ELi3EEENS4_18smem_ptr_flag_bitsILi8EEENSP_INS5_IJNSA_ILi8EEESG_EEENS5_IJSG_SB_EEEEEEEvNS4_8identityESW_S16_vS17_EENS_8epilogue10collective6detail29Sm90TmaWarpSpecializedAdapterINS1A_15DefaultEpilogueIaSI_SI_NS19_6thread17LinearCombinationIaLi1EiiLNS1E_9ScaleType4KindE0ELNS_15FloatRoundStyleE2EaEENS1_15EpilogueDefaultEEEEEvvEEEEvNT_6ParamsE)
        /*0020*/ 	.word	0x00000000
.L_19:


//--------------------- .nv.compat                --------------------------
	.section	.nv.compat,"",@"SHT_CUDA_COMPAT_INFO"
	.align	4
        /*0000*/ 	.byte	0x02, 0x09, 0x01, 0x00, 0x02, 0x02, 0x04, 0x00, 0x02, 0x05, 0x05, 0x00, 0x03, 0x07, 0x01, 0x01
        /*0010*/ 	.byte	0x02, 0x03, 0x01, 0x00, 0x02, 0x06, 0x01, 0x00, 0x04, 0x0b, 0x08, 0x00, 0x00, 0x00, 0x00, 0x00
        /*0020*/ 	.byte	0x00, 0x00, 0x00, 0x00


//--------------------- .nv.info._ZN7cutlass13device_kernelINS_4gemm6kernel13GemmUniversalIN4cute5tupleIJiiiiEEENS1_10collective13CollectiveMmaINS1_34MainloopSm90TmaGmmaWarpSpecializedILi4ENS5_IJNS4_1CILi1EEESB_SB_EEENS1_32KernelTmaWarpSpecializedPingpongEEENS5_IJNSA_ILi64EEESF_NSA_ILi128EEEEEEaNS5_IJlSB_lEEEaSI_NS4_8TiledMMAINS4_8MMA_AtomIJNS4_4SM904GMMA26MMA_64x64x32_S32S8S8_SS_TNEEEENS4_6LayoutISC_NS5_IJNSA_ILi0EEESQ_SQ_EEEEENS5_IJNS4_10UnderscoreEST_ST_EEEEENS4_13SM90_TMA_LOADENS4_14ComposedLayoutINS4_7SwizzleILi3ELi4ELi3EEENS4_18smem_ptr_flag_bitsILi8EEENSP_INS5_IJNSA_ILi8EEESG_EEENS5_IJSG_SB_EEEEEEEvNS4_8identityESW_S16_vS17_EENS_8epilogue10collective6detail29Sm90TmaWarpSpecializedAdapterINS1A_15DefaultEpilogueIaSI_SI_NS19_6thread17LinearCombinationIaLi1EiiLNS1E_9ScaleType4KindE0ELNS_15FloatRoundStyleE2EaEENS1_15EpilogueDefaultEEEEEvvEEEEvNT_6ParamsE --------------------------
	.section	.nv.info._ZN7cutlass13device_kernelINS_4gemm6kernel13GemmUniversalIN4cute5tupleIJiiiiEEENS1_10collective13CollectiveMmaINS1_34MainloopSm90TmaGmmaWarpSpecializedILi4ENS5_IJNS4_1CILi1EEESB_SB_EEENS1_32KernelTmaWarpSpecializedPingpongEEENS5_IJNSA_ILi64EEESF_NSA_ILi128EEEEEEaNS5_IJlSB_lEEEaSI_NS4_8TiledMMAINS4_8MMA_AtomIJNS4_4SM904GMMA26MMA_64x64x32_S32S8S8_SS_TNEEEENS4_6LayoutISC_NS5_IJNSA_ILi0EEESQ_SQ_EEEEENS5_IJNS4_10UnderscoreEST_ST_EEEEENS4_13SM90_TMA_LOADENS4_14ComposedLayoutINS4_7SwizzleILi3ELi4ELi3EEENS4_18smem_ptr_flag_bitsILi8EEENSP_INS5_IJNSA_ILi8EEESG_EEENS5_IJSG_SB_EEEEEEEvNS4_8identityESW_S16_vS17_EENS_8epilogue10collective6detail29Sm90TmaWarpSpecializedAdapterINS1A_15DefaultEpilogueIaSI_SI_NS19_6thread17LinearCombinationIaLi1EiiLNS1E_9ScaleType4KindE0ELNS_15FloatRoundStyleE2EaEENS1_15EpilogueDefaultEEEEEvvEEEEvNT_6ParamsE,"",@"SHT_CUDA_INFO"
	.sectionflags	@""
	.align	4


	//----- nvinfo : EIATTR_CUDA_API_VERSION
	.align		4
        /*0000*/ 	.byte	0x04, 0x37
        /*0002*/ 	.short	(.L_21 - .L_20)
.L_20:
        /*0004*/ 	.word	0x00000082


	//----- nvinfo : EIATTR_KPARAM_INFO
	.align		4
.L_21:
        /*0008*/ 	.byte	0x04, 0x17
        /*000a*/ 	.short	(.L_23 - .L_22)
.L_22:
        /*000c*/ 	.word	0x00000000
        /*0010*/ 	.short	0x0000
        /*0012*/ 	.short	0x0070
        /*0014*/ 	.byte	0x00, 0xf0, 0x01, 0x10


	//----- nvinfo : EIATTR_SPARSE_MMA_MASK
	.align		4
.L_23:
        /*0018*/ 	.byte	0x03, 0x50
        /*001a*/ 	.short	0x0000


	//----- nvinfo : EIATTR_MAXREG_COUNT
	.align		4
        /*001c*/ 	.byte	0x03, 0x1b
        /*001e*/ 	.short	0x00a8


	//----- nvinfo : EIATTR_NUM_BARRIERS
	.align		4
        /*0020*/ 	.byte	0x02, 0x4c
        /*0022*/ 	.byte	0x01
	.zero		1


	//----- nvinfo : EIATTR_EXTERNS
	.align		4
        /*0024*/ 	.byte	0x04, 0x0f
        /*0026*/ 	.short	(.L_25 - .L_24)


	//   ....[0]....
	.align		4
.L_24:
        /*0028*/ 	.word	index@(__assertfail)


	//----- nvinfo : EIATTR_MERCURY_ISA_VERSION
	.align		4
.L_25:
        /*002c*/ 	.byte	0x03, 0x5f
        /*002e*/ 	.short	0x0101


	//----- nvinfo : EIATTR_INT_WARP_WIDE_INSTR_OFFSETS
	.align		4
        /*0030*/ 	.byte	0x04, 0x31
        /*0032*/ 	.short	(.L_27 - .L_26)


	//   ....[0]....
.L_26:
        /*0034*/ 	.word	0x00000470


	//   ....[1]....
        /*0038*/ 	.word	0x00000490


	//   ....[2]....
        /*003c*/ 	.word	0x00000510


	//   ....[3]....
        /*0040*/ 	.word	0x00000520


	//   ....[4]....
        /*0044*/ 	.word	0x00000530


	//   ....[5]....
        /*0048*/ 	.word	0x00000550


	//   ....[6]....
        /*004c*/ 	.word	0x000005b0


	//   ....[7]....
        /*0050*/ 	.word	0x000005d0


	//----- nvinfo : EIATTR_COOP_GROUP_MASK_REGIDS
	.align		4
.L_27:
        /*0054*/ 	.byte	0x04, 0x29
        /*0056*/ 	.short	(.L_29 - .L_28)


	//   ....[0]....
.L_28:
        /*0058*/ 	.word	0xffffffff


	//   ....[1]....
        /*005c*/ 	.word	0xffffffff


	//   ....[2]....
        /*0060*/ 	.word	0xffffffff


	//   ....[3]....
        /*0064*/ 	.word	0xffffffff


	//   ....[4]....
        /*0068*/ 	.word	0xffffffff


	//   ....[5]....
        /*006c*/ 	.word	0xffffffff


	//----- nvinfo : EIATTR_COOP_GROUP_INSTR_OFFSETS
	.align		4
.L_29:
        /*0070*/ 	.byte	0x04, 0x28
        /*0072*/ 	.short	(.L_31 - .L_30)


	//   ....[0]....
.L_30:
        /*0074*/ 	.word	0x00000050


	//   ....[1]....
        /*0078*/ 	.word	0x00000080


	//   ....[2]....
        /*007c*/ 	.word	0x00000180


	//   ....[3]....
        /*0080*/ 	.word	0x00000390


	//   ....[4]....
        /*0084*/ 	.word	0x000003d0


	//   ....[5]....
        /*0088*/ 	.word	0x00000410


	//----- nvinfo : EIATTR_REG_RECONFIG
	.align		4
.L_31:
        /*008c*/ 	.byte	0x01, 0x54
	.zero		2


	//----- nvinfo : EIATTR_SYSCALL_OFFSETS
	.align		4
        /*0090*/ 	.byte	0x04, 0x46
        /*0092*/ 	.short	(.L_33 - .L_32)


	//   ....[0]....
.L_32:
        /*0094*/ 	.word	0x00001710


	//----- nvinfo : EIATTR_MBARRIER_INSTR_OFFSETS
	.align		4
.L_33:
        /*0098*/ 	.byte	0x04, 0x39
        /*009a*/ 	.short	(.L_35 - .L_34)


	//   ....[0]....
.L_34:
        /*009c*/ 	.word	0x00000300
        /*00a0*/ 	.word	0x000000ff
        /*00a4*/ 	.word	0x00000000
        /*00a8*/ 	.short	0x0100
        /*00aa*/ 	.byte	0x09
	.zero		1


	//   ....[1]....
        /*00ac*/ 	.word	0x00000310
        /*00b0*/ 	.word	0x000000ff
        /*00b4*/ 	.word	0x00000020
        /*00b8*/ 	.short	0x0100
        /*00ba*/ 	.byte	0x09
	.zero		1


	//   ....[2]....
        /*00bc*/ 	.word	0x00000320
        /*00c0*/ 	.word	0x000000ff
        /*00c4*/ 	.word	0x00000008
        /*00c8*/ 	.short	0x0100
        /*00ca*/ 	.byte	0x09
	.zero		1


	//   ....[3]....
        /*00cc*/ 	.word	0x00000330
        /*00d0*/ 	.word	0x000000ff
        /*00d4*/ 	.word	0x00000028
        /*00d8*/ 	.short	0x0100
        /*00da*/ 	.byte	0x09
	.zero		1


	//   ....[4]....
        /*00dc*/ 	.word	0x00000340
        /*00e0*/ 	.word	0x000000ff
        /*00e4*/ 	.word	0x00000010
        /*00e8*/ 	.short	0x0100
        /*00ea*/ 	.byte	0x09
	.zero		1


	//   ....[5]....
        /*00ec*/ 	.word	0x00000350
        /*00f0*/ 	.word	0x000000ff
        /*00f4*/ 	.word	0x00000030
        /*00f8*/ 	.short	0x0100
        /*00fa*/ 	.byte	0x09
	.zero		1


	//   ....[6]....
        /*00fc*/ 	.word	0x00000360
        /*0100*/ 	.word	0x000000ff
        /*0104*/ 	.word	0x00000018
        /*0108*/ 	.short	0x0100
        /*010a*/ 	.byte	0x09
	.zero		1


	//   ....[7]....
        /*010c*/ 	.word	0x00000370
        /*0110*/ 	.word	0x000000ff
        /*0114*/ 	.word	0x00000038
        /*0118*/ 	.short	0x0100
        /*011a*/ 	.byte	0x09
	.zero		1


	//   ....[8]....
        /*011c*/ 	.word	0x000005f0
        /*0120*/ 	.word	0x000000ff
        /*0124*/ 	.word	0x00000070
        /*0128*/ 	.short	0x0100
        /*012a*/ 	.byte	0x09
	.zero		1


	//   ....[9]....
        /*012c*/ 	.word	0x00000600
        /*0130*/ 	.word	0x000000ff
        /*0134*/ 	.word	0x00000078
        /*0138*/ 	.short	0x0100
        /*013a*/ 	.byte	0x09
	.zero		1


	//   ....[10]....
        /*013c*/ 	.word	0x00000640
        /*0140*/ 	.word	0x000000ff
        /*0144*/ 	.word	0x00000050
        /*0148*/ 	.short	0x0100
        /*014a*/ 	.byte	0x0a
	.zero		1


	//   ....[11]....
        /*014c*/ 	.word	0x00000660
        /*0150*/ 	.word	0x000000ff
        /*0154*/ 	.word	0x00000058
        /*0158*/ 	.short	0x0100
        /*015a*/ 	.byte	0x0a
	.zero		1


	//   ....[12]....
        /*015c*/ 	.word	0x00000670
        /*0160*/ 	.word	0x000000ff
        /*0164*/ 	.word	0x00000060
        /*0168*/ 	.short	0x0100
        /*016a*/ 	.byte	0x0a
	.zero		1


	//   ....[13]....
        /*016c*/ 	.word	0x00000680
        /*0170*/ 	.word	0x000000ff
        /*0174*/ 	.word	0x00000068
        /*0178*/ 	.short	0x0100
        /*017a*/ 	.byte	0x0a
	.zero		1


	//   ....[14]....
        /*017c*/ 	.word	0x000015f0
        /*0180*/ 	.word	0x0000003d
        /*0184*/ 	.word	0x00000000
        /*0188*/ 	.short	0x010a
        /*018a*/ 	.byte	0x2b
	.zero		1


	//   ....[15]....
        /*018c*/ 	.word	0x000017b0
        /*0190*/ 	.word	0x00000003
        /*0194*/ 	.word	0x00000000
        /*0198*/ 	.short	0x010a
        /*019a*/ 	.byte	0x3f
	.zero		1


	//   ....[16]....
        /*019c*/ 	.word	0x000017f0
        /*01a0*/ 	.word	0x00000003
        /*01a4*/ 	.word	0x00000000
        /*01a8*/ 	.short	0x010a
        /*01aa*/ 	.byte	0x3f
	.zero		1


	//   ....[17]....
        /*01ac*/ 	.word	0x00001af0
        /*01b0*/ 	.word	0x000000ff
        /*01b4*/ 	.word	0x00000000
        /*01b8*/ 	.short	0x010a
        /*01ba*/ 	.byte	0x04
	.zero		1


	//   ....[18]....
        /*01bc*/ 	.word	0x00001b30
        /*01c0*/ 	.word	0x000000ff
        /*01c4*/ 	.word	0x00000000
        /*01c8*/ 	.short	0x010a
        /*01ca*/ 	.byte	0x04
	.zero		1


	//   ....[19]....
        /*01cc*/ 	.word	0x00001da0
        /*01d0*/ 	.word	0x000000ff
        /*01d4*/ 	.word	0x00000000
        /*01d8*/ 	.short	0x0101
        /*01da*/ 	.byte	0x04
	.zero		1


	//   ....[20]....
        /*01dc*/ 	.word	0x00001e90
        /*01e0*/ 	.word	0x0000003c
        /*01e4*/ 	.word	0x00000000
        /*01e8*/ 	.short	0x0101
        /*01ea*/ 	.byte	0x2c
	.zero		1


	//   ....[21]....
        /*01ec*/ 	.word	0x00001f50
        /*01f0*/ 	.word	0x000000ff
        /*01f4*/ 	.word	0x00000000
        /*01f8*/ 	.short	0x0101
        /*01fa*/ 	.byte	0x04
	.zero		1


	//   ....[22]....
        /*01fc*/ 	.word	0x00002000
        /*0200*/ 	.word	0x0000003d
        /*0204*/ 	.word	0x00000010
        /*0208*/ 	.short	0x010a
        /*020a*/ 	.byte	0x2b
	.zero		1


	//   ....[23]....
        /*020c*/ 	.word	0x00003e20
        /*0210*/ 	.word	0x0000003e
        /*0214*/ 	.word	0x00000000
        /*0218*/ 	.short	0x0101
        /*021a*/ 	.byte	0x2c
	.zero		1


	//   ....[24]....
        /*021c*/ 	.word	0x00004800
        /*0220*/ 	.word	0x0000000a
        /*0224*/ 	.word	0x00000020
        /*0228*/ 	.short	0x010a
        /*022a*/ 	.byte	0x3f
	.zero		1


	//   ....[25]....
        /*022c*/ 	.word	0x00004b70
        /*0230*/ 	.word	0x00000003
        /*0234*/ 	.word	0x00000078
        /*0238*/ 	.short	0x0101
        /*023a*/ 	.byte	0x3f
	.zero		1


	//   ....[26]....
        /*023c*/ 	.word	0x00005300
        /*0240*/ 	.word	0x00000007
        /*0244*/ 	.word	0x00000000
        /*0248*/ 	.short	0x010a
        /*024a*/ 	.byte	0x3f
	.zero		1


	//   ....[27]....
        /*024c*/ 	.word	0x00005380
        /*0250*/ 	.word	0x00000009
        /*0254*/ 	.word	0x00000000
        /*0258*/ 	.short	0x010a
        /*025a*/ 	.byte	0x3f
	.zero		1


	//   ....[28]....
        /*025c*/ 	.word	0x00005410
        /*0260*/ 	.word	0x00000006
        /*0264*/ 	.word	0x00000000
        /*0268*/ 	.short	0x010a
        /*026a*/ 	.byte	0x3f
	.zero		1


	//   ....[29]....
        /*026c*/ 	.word	0x000054a0
        /*0270*/ 	.word	0x00000003
        /*0274*/ 	.word	0x00000000
        /*0278*/ 	.short	0x010a
        /*027a*/ 	.byte	0x3f
	.zero		1


	//   ....[30]....
        /*027c*/ 	.word	0x00005500
        /*0280*/ 	.word	0x0000003b
        /*0284*/ 	.word	0x00000000
        /*0288*/ 	.short	0x010a
        /*028a*/ 	.byte	0x3f
	.zero		1


	//   ....[31]....
        /*028c*/ 	.word	0x00005550
        /*0290*/ 	.word	0x00000003
        /*0294*/ 	.word	0x00000000
        /*0298*/ 	.short	0x010a
        /*029a*/ 	.byte	0x3f
	.zero		1


	//   ....[32]....
        /*029c*/ 	.word	0x000055b0
        /*02a0*/ 	.word	0x00000004
        /*02a4*/ 	.word	0x00000000
        /*02a8*/ 	.short	0x010a
        /*02aa*/ 	.byte	0x3f
	.zero		1


	//   ....[33]....
        /*02ac*/ 	.word	0x00005600
        /*02b0*/ 	.word	0x0000003b
        /*02b4*/ 	.word	0x00000010
        /*02b8*/ 	.short	0x010a
        /*02ba*/ 	.byte	0x3f
	.zero		1


	//   ....[34]....
        /*02bc*/ 	.word	0x000056d0
        /*02c0*/ 	.word	0x0000000a
        /*02c4*/ 	.word	0x00000020
        /*02c8*/ 	.short	0x010a
        /*02ca*/ 	.byte	0x3f
	.zero		1


	//   ....[35]....
        /*02cc*/ 	.word	0x000057a0
        /*02d0*/ 	.word	0x00000007
        /*02d4*/ 	.word	0x00000000
        /*02d8*/ 	.short	0x010a
        /*02da*/ 	.byte	0x3f
	.zero		1


	//   ....[36]....
        /*02dc*/ 	.word	0x000057f0
        /*02e0*/ 	.word	0x00000009
        /*02e4*/ 	.word	0x00000000
        /*02e8*/ 	.short	0x010a
        /*02ea*/ 	.byte	0x3f
	.zero		1


	//   ....[37]....
        /*02ec*/ 	.word	0x00005840
        /*02f0*/ 	.word	0x00000006
        /*02f4*/ 	.word	0x00000000
        /*02f8*/ 	.short	0x010a
        /*02fa*/ 	.byte	0x3f
	.zero		1


	//----- nvinfo : EIATTR_NUM_MBARRIERS
	.align		4
.L_35:
        /*02fc*/ 	.byte	0x03, 0x38
        /*02fe*/ 	.short	0x000e


	//----- nvinfo : EIATTR_EXIT_INSTR_OFFSETS
	.align		4
        /*0300*/ 	.byte	0x04, 0x1c
        /*0302*/ 	.short	(.L_37 - .L_36)


	//   ....[0]....
.L_36:
        /*0304*/ 	.word	0x00001240


	//   ....[1]....
        /*0308*/ 	.word	0x000012a0


	//   ....[2]....
        /*030c*/ 	.word	0x00004530


	//   ....[3]....
        /*0310*/ 	.word	0x00004560


	//   ....[4]....
        /*0314*/ 	.word	0x000054f0


	//----- nvinfo : EIATTR_MAX_THREADS
	.align		4
.L_37:
        /*0318*/ 	.byte	0x04, 0x05
        /*031a*/ 	.short	(.L_39 - .L_38)
.L_38:
        /*031c*/ 	.word	0x00000180
        /*0320*/ 	.word	0x00000001
        /*0324*/ 	.word	0x00000001


	//----- nvinfo : EIATTR_CRS_STACK_SIZE
	.align		4
.L_39:
        /*0328*/ 	.byte	0x04, 0x1e
        /*032a*/ 	.short	(.L_41 - .L_40)
.L_40:
        /*032c*/ 	.word	0x00000000


	//----- nvinfo : EIATTR_CBANK_PARAM_SIZE
	.align		4
.L_41:
        /*0330*/ 	.byte	0x03, 0x19
        /*0332*/ 	.short	0x0470


	//----- nvinfo : EIATTR_PARAM_CBANK
	.align		4
        /*0334*/ 	.byte	0x04, 0x0a
        /*0336*/ 	.short	(.L_43 - .L_42)
	.align		4
.L_42:
        /*0338*/ 	.word	index@(.nv.constant0._ZN7cutlass13device_kernelINS_4gemm6kernel13GemmUniversalIN4cute5tupleIJiiiiEEENS1_10collective13CollectiveMmaINS1_34MainloopSm90TmaGmmaWarpSpecializedILi4ENS5_IJNS4_1CILi1EEESB_SB_EEENS1_32KernelTmaWarpSpecializedPingpongEEENS5_IJNSA_ILi64EEESF_NSA_ILi128EEEEEEaNS5_IJlSB_lEEEaSI_NS4_8TiledMMAINS4_8MMA_AtomIJNS4_4SM904GMMA26MMA_64x64x32_S32S8S8_SS_TNEEEENS4_6LayoutISC_NS5_IJNSA_ILi0EEESQ_SQ_EEEEENS5_IJNS4_10UnderscoreEST_ST_EEEEENS4_13SM90_TMA_LOADENS4_14ComposedLayoutINS4_7SwizzleILi3ELi4ELi3EEENS4_18smem_ptr_flag_bitsILi8EEENSP_INS5_IJNSA_ILi8EEESG_EEENS5_IJSG_SB_EEEEEEEvNS4_8identityESW_S16_vS17_EENS_8epilogue10collective6detail29Sm90TmaWarpSpecializedAdapterINS1A_15DefaultEpilogueIaSI_SI_NS19_6thread17LinearCombinationIaLi1EiiLNS1E_9ScaleType4KindE0ELNS_15FloatRoundStyleE2EaEENS1_15EpilogueDefaultEEEEEvvEEEEvNT_6ParamsE)
        /*033c*/ 	.short	0x0210
        /*033e*/ 	.short	0x0470


	//----- nvinfo : EIATTR_SW_WAR
	.align		4
.L_43:
        /*0340*/ 	.byte	0x04, 0x36
        /*0342*/ 	.short	(.L_45 - .L_44)
.L_44:
        /*0344*/ 	.word	0x00000008
.L_45:


//--------------------- .nv.callgraph             --------------------------
	.section	.nv.callgraph,"",@"SHT_CUDA_CALLGRAPH"
	.align	4
	.sectionentsize	8
	.align		4
        /*0000*/ 	.word	0x00000000
	.align		4
        /*0004*/ 	.word	0xffffffff
	.align		4
        /*0008*/ 	.word	index@(_ZN7cutlass13device_kernelINS_4gemm6kernel13GemmUniversalIN4cute5tupleIJiiiiEEENS1_10collective13CollectiveMmaINS1_34MainloopSm90TmaGmmaWarpSpecializedILi4ENS5_IJNS4_1CILi1EEESB_SB_EEENS1_32KernelTmaWarpSpecializedPingpongEEENS5_IJNSA_ILi64EEESF_NSA_ILi128EEEEEEaNS5_IJlSB_lEEEaSI_NS4_8TiledMMAINS4_8MMA_AtomIJNS4_4SM904GMMA26MMA_64x64x32_S32S8S8_SS_TNEEEENS4_6LayoutISC_NS5_IJNSA_ILi0EEESQ_SQ_EEEEENS5_IJNS4_10UnderscoreEST_ST_EEEEENS4_13SM90_TMA_LOADENS4_14ComposedLayoutINS4_7SwizzleILi3ELi4ELi3EEENS4_18smem_ptr_flag_bitsILi8EEENSP_INS5_IJNSA_ILi8EEESG_EEENS5_IJSG_SB_EEEEEEEvNS4_8identityESW_S16_vS17_EENS_8epilogue10collective6detail29Sm90TmaWarpSpecializedAdapterINS1A_15DefaultEpilogueIaSI_SI_NS19_6thread17LinearCombinationIaLi1EiiLNS1E_9ScaleType4KindE0ELNS_15FloatRoundStyleE2EaEENS1_15EpilogueDefaultEEEEEvvEEEEvNT_6ParamsE)
	.align		4
        /*000c*/ 	.word	index@(__assertfail)
	.align		4
        /*0010*/ 	.word	0x00000000
	.align		4
        /*0014*/ 	.word	0xfffffffe
	.align		4
        /*0018*/ 	.word	0x00000000
	.align		4
        /*001c*/ 	.word	0xfffffffd
	.align		4
        /*0020*/ 	.word	0x00000000
	.align		4
        /*0024*/ 	.word	0xfffffffc


//--------------------- .nv.constant4             --------------------------
	.section	.nv.constant4,"a",@progbits
	.align	8
	.align		8
.nv.constant4:
        /*0000*/ 	.dword	__assertfail
	.align		8
        /*0008*/ 	.dword	__unnamed_1
	.align		8
        /*0010*/ 	.dword	_ZN39_INTERNAL_f613ce3e_4_k_cu_f50c8bd3_46984cuda3std3__45__cpo5beginE
	.align		8
        /*0018*/ 	.dword	_ZN39_INTERNAL_f613ce3e_4_k_cu_f50c8bd3_46984cuda3std3__45__cpo3endE
	.align		8
        /*0020*/ 	.dword	_ZN39_INTERNAL_f613ce3e_4_k_cu_f50c8bd3_46984cuda3std3__45__cpo6cbeginE
	.align		8
        /*0028*/ 	.dword	_ZN39_INTERNAL_f613ce3e_4_k_cu_f50c8bd3_46984cuda3std3__45__cpo4cendE
	.align		8
        /*0030*/ 	.dword	_ZN39_INTERNAL_f613ce3e_4_k_cu_f50c8bd3_46984cuda3std3__441_GLOBAL__N__f613ce3e_4_k_cu_f50c8bd3_46986ignoreE
	.align		8
        /*0038*/ 	.dword	_ZN39_INTERNAL_f613ce3e_4_k_cu_f50c8bd3_46984cuda3std3__419piecewise_constructE
	.align		8
        /*0040*/ 	.dword	_ZN39_INTERNAL_f613ce3e_4_k_cu_f50c8bd3_46984cuda3std3__48in_placeE
	.align		8
        /*0048*/ 	.dword	_ZN39_INTERNAL_f613ce3e_4_k_cu_f50c8bd3_46984cuda3std6ranges3__45__cpo4swapE
	.align		8
        /*0050*/ 	.dword	_ZN39_INTERNAL_f613ce3e_4_k_cu_f50c8bd3_46984cuda3std6ranges3__45__cpo9iter_moveE
	.align		8
        /*0058*/ 	.dword	_ZN39_INTERNAL_f613ce3e_4_k_cu_f50c8bd3_46984cute7productE
	.align		8
        /*0060*/ 	.dword	_ZN39_INTERNAL_f613ce3e_4_k_cu_f50c8bd3_46984cute1_E
	.align		8
        /*0068*/ 	.dword	$str$22
	.align		8
        /*0070*/ 	.dword	$str$23


//--------------------- .text._ZN7cutlass13device_kernelINS_4gemm6kernel13GemmUniversalIN4cute5tupleIJiiiiEEENS1_10collective13CollectiveMmaINS1_34MainloopSm90TmaGmmaWarpSpecializedILi4ENS5_IJNS4_1CILi1EEESB_SB_EEENS1_32KernelTmaWarpSpecializedPingpongEEENS5_IJNSA_ILi64EEESF_NSA_ILi128EEEEEEaNS5_IJlSB_lEEEaSI_NS4_8TiledMMAINS4_8MMA_AtomIJNS4_4SM904GMMA26MMA_64x64x32_S32S8S8_SS_TNEEEENS4_6LayoutISC_NS5_IJNSA_ILi0EEESQ_SQ_EEEEENS5_IJNS4_10UnderscoreEST_ST_EEEEENS4_13SM90_TMA_LOADENS4_14ComposedLayoutINS4_7SwizzleILi3ELi4ELi3EEENS4_18smem_ptr_flag_bitsILi8EEENSP_INS5_IJNSA_ILi8EEESG_EEENS5_IJSG_SB_EEEEEEEvNS4_8identityESW_S16_vS17_EENS_8epilogue10collective6detail29Sm90TmaWarpSpecializedAdapterINS1A_15DefaultEpilogueIaSI_SI_NS19_6thread17LinearCombinationIaLi1EiiLNS1E_9ScaleType4KindE0ELNS_15FloatRoundStyleE2EaEENS1_15EpilogueDefaultEEEEEvvEEEEvNT_6ParamsE --------------------------
	.section	.text._ZN7cutlass13device_kernelINS_4gemm6kernel13GemmUniversalIN4cute5tupleIJiiiiEEENS1_10collective13CollectiveMmaINS1_34MainloopSm90TmaGmmaWarpSpecializedILi4ENS5_IJNS4_1CILi1EEESB_SB_EEENS1_32KernelTmaWarpSpecializedPingpongEEENS5_IJNSA_ILi64EEESF_NSA_ILi128EEEEEEaNS5_IJlSB_lEEEaSI_NS4_8TiledMMAINS4_8MMA_AtomIJNS4_4SM904GMMA26MMA_64x64x32_S32S8S8_SS_TNEEEENS4_6LayoutISC_NS5_IJNSA_ILi0EEESQ_SQ_EEEEENS5_IJNS4_10UnderscoreEST_ST_EEEEENS4_13SM90_TMA_LOADENS4_14ComposedLayoutINS4_7SwizzleILi3ELi4ELi3EEENS4_18smem_ptr_flag_bitsILi8EEENSP_INS5_IJNSA_ILi8EEESG_EEENS5_IJSG_SB_EEEEEEEvNS4_8identityESW_S16_vS17_EENS_8epilogue10collective6detail29Sm90TmaWarpSpecializedAdapterINS1A_15DefaultEpilogueIaSI_SI_NS19_6thread17LinearCombinationIaLi1EiiLNS1E_9ScaleType4KindE0ELNS_15FloatRoundStyleE2EaEENS1_15EpilogueDefaultEEEEEvvEEEEvNT_6ParamsE,"ax",@progbits
	.align	128
.text._ZN7cutlass13device_kernelINS_4gemm6kernel13GemmUniversalIN4cute5tupleIJiiiiEEENS1_10collective13CollectiveMmaINS1_34MainloopSm90TmaGmmaWarpSpecializedILi4ENS5_IJNS4_1CILi1EEESB_SB_EEENS1_32KernelTmaWarpSpecializedPingpongEEENS5_IJNSA_ILi64EEESF_NSA_ILi128EEEEEEaNS5_IJlSB_lEEEaSI_NS4_8TiledMMAINS4_8MMA_AtomIJNS4_4SM904GMMA26MMA_64x64x32_S32S8S8_SS_TNEEEENS4_6LayoutISC_NS5_IJNSA_ILi0EEESQ_SQ_EEEEENS5_IJNS4_10UnderscoreEST_ST_EEEEENS4_13SM90_TMA_LOADENS4_14ComposedLayoutINS4_7SwizzleILi3ELi4ELi3EEENS4_18smem_ptr_flag_bitsILi8EEENSP_INS5_IJNSA_ILi8EEESG_EEENS5_IJSG_SB_EEEEEEEvNS4_8identityESW_S16_vS17_EENS_8epilogue10collective6detail29Sm90TmaWarpSpecializedAdapterINS1A_15DefaultEpilogueIaSI_SI_NS19_6thread17LinearCombinationIaLi1EiiLNS1E_9ScaleType4KindE0ELNS_15FloatRoundStyleE2EaEENS1_15EpilogueDefaultEEEEEvvEEEEvNT_6ParamsE:
        .type           _ZN7cutlass13device_kernelINS_4gemm6kernel13GemmUniversalIN4cute5tupleIJiiiiEEENS1_10collective13CollectiveMmaINS1_34MainloopSm90TmaGmmaWarpSpecializedILi4ENS5_IJNS4_1CILi1EEESB_SB_EEENS1_32KernelTmaWarpSpecializedPingpongEEENS5_IJNSA_ILi64EEESF_NSA_ILi128EEEEEEaNS5_IJlSB_lEEEaSI_NS4_8TiledMMAINS4_8MMA_AtomIJNS4_4SM904GMMA26MMA_64x64x32_S32S8S8_SS_TNEEEENS4_6LayoutISC_NS5_IJNSA_ILi0EEESQ_SQ_EEEEENS5_IJNS4_10UnderscoreEST_ST_EEEEENS4_13SM90_TMA_LOADENS4_14ComposedLayoutINS4_7SwizzleILi3ELi4ELi3EEENS4_18smem_ptr_flag_bitsILi8EEENSP_INS5_IJNSA_ILi8EEESG_EEENS5_IJSG_SB_EEEEEEEvNS4_8identityESW_S16_vS17_EENS_8epilogue10collective6detail29Sm90TmaWarpSpecializedAdapterINS1A_15DefaultEpilogueIaSI_SI_NS19_6thread17LinearCombinationIaLi1EiiLNS1E_9ScaleType4KindE0ELNS_15FloatRoundStyleE2EaEENS1_15EpilogueDefaultEEEEEvvEEEEvNT_6ParamsE,@function
        .size           _ZN7cutlass13device_kernelINS_4gemm6kernel13GemmUniversalIN4cute5tupleIJiiiiEEENS1_10collective13CollectiveMmaINS1_34MainloopSm90TmaGmmaWarpSpecializedILi4ENS5_IJNS4_1CILi1EEESB_SB_EEENS1_32KernelTmaWarpSpecializedPingpongEEENS5_IJNSA_ILi64EEESF_NSA_ILi128EEEEEEaNS5_IJlSB_lEEEaSI_NS4_8TiledMMAINS4_8MMA_AtomIJNS4_4SM904GMMA26MMA_64x64x32_S32S8S8_SS_TNEEEENS4_6LayoutISC_NS5_IJNSA_ILi0EEESQ_SQ_EEEEENS5_IJNS4_10UnderscoreEST_ST_EEEEENS4_13SM90_TMA_LOADENS4_14ComposedLayoutINS4_7SwizzleILi3ELi4ELi3EEENS4_18smem_ptr_flag_bitsILi8EEENSP_INS5_IJNSA_ILi8EEESG_EEENS5_IJSG_SB_EEEEEEEvNS4_8identityESW_S16_vS17_EENS_8epilogue10collective6detail29Sm90TmaWarpSpecializedAdapterINS1A_15DefaultEpilogueIaSI_SI_NS19_6thread17LinearCombinationIaLi1EiiLNS1E_9ScaleType4KindE0ELNS_15FloatRoundStyleE2EaEENS1_15EpilogueDefaultEEEEEvvEEEEvNT_6ParamsE,(.L_x_136 - _ZN7cutlass13device_kernelINS_4gemm6kernel13GemmUniversalIN4cute5tupleIJiiiiEEENS1_10collective13CollectiveMmaINS1_34MainloopSm90TmaGmmaWarpSpecializedILi4ENS5_IJNS4_1CILi1EEESB_SB_EEENS1_32KernelTmaWarpSpecializedPingpongEEENS5_IJNSA_ILi64EEESF_NSA_ILi128EEEEEEaNS5_IJlSB_lEEEaSI_NS4_8TiledMMAINS4_8MMA_AtomIJNS4_4SM904GMMA26MMA_64x64x32_S32S8S8_SS_TNEEEENS4_6LayoutISC_NS5_IJNSA_ILi0EEESQ_SQ_EEEEENS5_IJNS4_10UnderscoreEST_ST_EEEEENS4_13SM90_TMA_LOADENS4_14ComposedLayoutINS4_7SwizzleILi3ELi4ELi3EEENS4_18smem_ptr_flag_bitsILi8EEENSP_INS5_IJNSA_ILi8EEESG_EEENS5_IJSG_SB_EEEEEEEvNS4_8identityESW_S16_vS17_EENS_8epilogue10collective6detail29Sm90TmaWarpSpecializedAdapterINS1A_15DefaultEpilogueIaSI_SI_NS19_6thread17LinearCombinationIaLi1EiiLNS1E_9ScaleType4KindE0ELNS_15FloatRoundStyleE2EaEENS1_15EpilogueDefaultEEEEEvvEEEEvNT_6ParamsE)
        .other          _ZN7cutlass13device_kernelINS_4gemm6kernel13GemmUniversalIN4cute5tupleIJiiiiEEENS1_10collective13CollectiveMmaINS1_34MainloopSm90TmaGmmaWarpSpecializedILi4ENS5_IJNS4_1CILi1EEESB_SB_EEENS1_32KernelTmaWarpSpecializedPingpongEEENS5_IJNSA_ILi64EEESF_NSA_ILi128EEEEEEaNS5_IJlSB_lEEEaSI_NS4_8TiledMMAINS4_8MMA_AtomIJNS4_4SM904GMMA26MMA_64x64x32_S32S8S8_SS_TNEEEENS4_6LayoutISC_NS5_IJNSA_ILi0EEESQ_SQ_EEEEENS5_IJNS4_10UnderscoreEST_ST_EEEEENS4_13SM90_TMA_LOADENS4_14ComposedLayoutINS4_7SwizzleILi3ELi4ELi3EEENS4_18smem_ptr_flag_bitsILi8EEENSP_INS5_IJNSA_ILi8EEESG_EEENS5_IJSG_SB_EEEEEEEvNS4_8identityESW_S16_vS17_EENS_8epilogue10collective6detail29Sm90TmaWarpSpecializedAdapterINS1A_15DefaultEpilogueIaSI_SI_NS19_6thread17LinearCombinationIaLi1EiiLNS1E_9ScaleType4KindE0ELNS_15FloatRoundStyleE2EaEENS1_15EpilogueDefaultEEEEEvvEEEEvNT_6ParamsE,@"STO_CUDA_ENTRY STV_DEFAULT"
_ZN7cutlass13device_kernelINS_4gemm6kernel13GemmUniversalIN4cute5tupleIJiiiiEEENS1_10collective13CollectiveMmaINS1_34MainloopSm90TmaGmmaWarpSpecializedILi4ENS5_IJNS4_1CILi1EEESB_SB_EEENS1_32KernelTmaWarpSpecializedPingpongEEENS5_IJNSA_ILi64EEESF_NSA_ILi128EEEEEEaNS5_IJlSB_lEEEaSI_NS4_8TiledMMAINS4_8MMA_AtomIJNS4_4SM904GMMA26MMA_64x64x32_S32S8S8_SS_TNEEEENS4_6LayoutISC_NS5_IJNSA_ILi0EEESQ_SQ_EEEEENS5_IJNS4_10UnderscoreEST_ST_EEEEENS4_13SM90_TMA_LOADENS4_14ComposedLayoutINS4_7SwizzleILi3ELi4ELi3EEENS4_18smem_ptr_flag_bitsILi8EEENSP_INS5_IJNSA_ILi8EEESG_EEENS5_IJSG_SB_EEEEEEEvNS4_8identityESW_S16_vS17_EENS_8epilogue10collective6detail29Sm90TmaWarpSpecializedAdapterINS1A_15DefaultEpilogueIaSI_SI_NS19_6thread17LinearCombinationIaLi1EiiLNS1E_9ScaleType4KindE0ELNS_15FloatRoundStyleE2EaEENS1_15EpilogueDefaultEEEEEvvEEEEvNT_6ParamsE:
[----:B------:R-:W0:Y:S01]  /*0000*/  LDC R1, c[0x0][0x28] ;  /* 0x00000a00ff017b82 */ /* 0x000e220000000800 */
[----:B------:R-:W1:Y:S01]  /*0010*/  S2R R4, SR_TID.X ;  /* 0x0000000000047919 */ /* 0x000e620000002100 */
[----:B------:R-:W-:Y:S01]  /*0020*/  ELECT P0, URZ, PT ;  /* 0x00000000003f782f */ /* 0x000fe20003800000 */
[----:B------:R-:W-:Y:S01]  /*0030*/  BSSY B0, `(.L_x_0) ;  /* 0x0000014000007945 */ /* 0x000fe20003800000 */
[----:B-1----:R-:W-:-:S05]  /*0040*/  SHF.R.U32.HI R0, RZ, 0x5, R4 ;  /* 0x00000005ff007819 */ /* 0x002fca0000011604 */
[----:B------:R-:W1:Y:S02]  /*0050*/  SHFL.IDX PT, R2, R0, RZ, 0x1f ;  /* 0x00001fff00027589 */ /* 0x000e6400000e0000 */
[----:B-1----:R-:W-:Y:S02]  /*0060*/  R2UR UR8, R2 ;  /* 0x00000000020872ca */ /* 0x002fe400000e0000 */
[----:B------:R-:W-:-:S05]  /*0070*/  SHF.R.U32.HI R2, RZ, 0x7, R4 ;  /* 0x00000007ff027819 */ /* 0x000fca0000011604 */
[----:B------:R1:W2:Y:S06]  /*0080*/  SHFL.IDX PT, R3, R2, RZ, 0x1f ;  /* 0x00001fff02037589 */ /* 0x0002ac00000e0000 */
[----:B------:R-:W-:Y:S02]  /*0090*/  USHF.R.S32.HI UR4, URZ, 0x1f, UR8 ;  /* 0x0000001f3f047899 */ /* 0x000fe40008011408 */
[----:B------:R-:W-:Y:S02]  /*00a0*/  ISETP.NE.OR P0, PT, RZ, UR8, !P0 ;  /* 0x00000008ff007c0c */ /* 0x000fe4000c705670 */
[----:B------:R-:W-:-:S04]  /*00b0*/  ULEA.HI UR4, UR4, UR8, URZ, 0x2 ;  /* 0x0000000804047291 */ /* 0x000fc8000f8f103f */
[----:B------:R-:W-:-:S04]  /*00c0*/  ULOP3.LUT UR4, UR4, 0xfffffffc, URZ, 0xc0, !UPT ;  /* 0xfffffffc04047892 */ /* 0x000fc8000f8ec03f */
[----:B------:R-:W-:-:S03]  /*00d0*/  UIADD3 UR8, UR8, -UR4, URZ ;  /* 0x8000000408087290 */ /* 0x000fc6000fffe03f */
[----:B01----:R-:W-:Y:S09]  /*00e0*/  @P0 BRA `(.L_x_1) ;  /* 0x0000000000200947 */ /* 0x003ff20003800000 */
[----:B------:R-:W-:Y:S02]  /*00f0*/  ULDC.64 UR4, c[0x0][0x198] ;  /* 0x0000660000047ab9 */ /* 0x000fe40000000a00 */
[----:B------:R-:W-:Y:S02]  /*0100*/  UIADD3 UR6, UP0, UR4, 0xf0, URZ ;  /* 0x000000f004067890 */ /* 0x000fe4000ff1e03f */
[----:B------:R-:W-:Y:S02]  /*0110*/  UIADD3 UR4, UP1, UR4, 0x1f0, URZ ;  /* 0x000001f004047890 */ /* 0x000fe4000ff3e03f */
[----:B------:R-:W-:Y:S02]  /*0120*/  UIADD3.X UR7, URZ, UR5, URZ, UP0, !UPT ;  /* 0x000000053f077290 */ /* 0x000fe400087fe43f */
[----:B------:R-:W-:-:S07]  /*0130*/  UIADD3.X UR5, URZ, UR5, URZ, UP1, !UPT ;  /* 0x000000053f057290 */ /* 0x000fce0008ffe43f */
[----:B------:R0:W-:Y:S02]  /*0140*/  UTMACCTL.PF [UR6] ;  /* 0x00000000060079b9 */ /* 0x0001e40008040000 */
[----:B------:R0:W-:Y:S02]  /*0150*/  UTMACCTL.PF [UR4] ;  /* 0x00000000040079b9 */ /* 0x0001e40008040000 */
[----:B0-----:R-:W-:Y:S01]  /*0160*/  NOP ;  /* 0x0000000000007918 */ /* 0x001fe20000000000 */
.L_x_1:
[----:B------:R-:W-:Y:S05]  /*0170*/  BSYNC B0 ;  /* 0x0000000000007941 */ /* 0x000fea0003800000 */
.L_x_0:
[----:B------:R-:W0:Y:S01]  /*0180*/  SHFL.IDX PT, R5, R0, RZ, 0x1f ;  /* 0x00001fff00057589 */ /* 0x000e2200000e0000 */
[----:B--2---:R-:W-:Y:S01]  /*0190*/  R2UR UR15, R3 ;  /* 0x00000000030f72ca */ /* 0x004fe200000e0000 */
[----:B------:R-:W-:-:S04]  /*01a0*/  UISETP.NE.AND UP0, UPT, UR8, 0x3, UPT ;  /* 0x000000030800788c */ /* 0x000fc8000bf05270 */
[----:B------:R-:W-:-:S08]  /*01b0*/  UISETP.EQ.OR UP0, UPT, UR8, URZ, !UP0 ;  /* 0x0000003f0800728c */ /* 0x000fd0000c702670 */
[----:B------:R-:W-:Y:S02]  /*01c0*/  UIADD3 UR18, UR15, -0x1, URZ ;  /* 0xffffffff0f127890 */ /* 0x000fe4000fffe03f */
[----:B------:R-:W-:Y:S02]  /*01d0*/  UISETP.EQ.AND UP0, UPT, UR15, URZ, UP0 ;  /* 0x0000003f0f00728c */ /* 0x000fe40008702270 */
[----:B------:R-:W-:Y:S02]  /*01e0*/  UISETP.GE.U32.AND UP1, UPT, UR18, 0x2, UPT ;  /* 0x000000021200788c */ /* 0x000fe4000bf26070 */
[----:B------:R-:W-:Y:S01]  /*01f0*/  USEL UR36, URZ, 0x1, !UP0 ;  /* 0x000000013f247887 */ /* 0x000fe2000c000000 */
[----:B0-----:R-:W-:-:S03]  /*0200*/  ISETP.NE.AND P0, PT, R5, RZ, PT ;  /* 0x000000ff0500720c */ /* 0x001fc60003f05270 */
[----:B------:R-:W-:-:S10]  /*0210*/  USEL UR36, UR36, 0x2, UP1 ;  /* 0x0000000224247887 */ /* 0x000fd40008800000 */
[----:B------:R-:W-:Y:S05]  /*0220*/  @P0 BRA `(.L_x_2) ;  /* 0x0000000000580947 */ /* 0x000fea0003800000 */
[----:B------:R-:W0:Y:S01]  /*0230*/  S2UR UR9, SR_CgaCtaId ;  /* 0x00000000000979c3 */ /* 0x000e220000008800 */
[----:B------:R-:W-:Y:S01]  /*0240*/  UMOV UR4, 0x400 ;  /* 0x0000040000047882 */ /* 0x000fe20000000000 */
[----:B------:R-:W-:Y:S01]  /*0250*/  UMOV UR5, 0x1 ;  /* 0x0000000100057882 */ /* 0x000fe20000000000 */
[----:B------:R-:W-:Y:S01]  /*0260*/  UMOV UR6, 0x80 ;  /* 0x0000008000067882 */ /* 0x000fe20000000000 */
[----:B------:R-:W-:Y:S01]  /*0270*/  ELECT P0, URZ, PT ;  /* 0x00000000003f782f */ /* 0x000fe20003800000 */
[----:B------:R-:W-:-:S04]  /*0280*/  UIADD3 UR6, -UR6, 0x100000, URZ ;  /* 0x0010000006067890 */ /* 0x000fc8000fffe13f */
[----:B------:R-:W-:Y:S02]  /*0290*/  USHF.L.U32 UR7, UR6, 0xb, URZ ;  /* 0x0000000b06077899 */ /* 0x000fe4000800063f */
[----:B------:R-:W-:Y:S02]  /*02a0*/  USHF.L.U32 UR6, UR6, 0x1, URZ ;  /* 0x0000000106067899 */ /* 0x000fe4000800063f */
[----:B0-----:R-:W-:Y:S02]  /*02b0*/  ULEA UR9, UR9, UR4, 0x18 ;  /* 0x0000000409097291 */ /* 0x001fe4000f8ec03f */
[----:B------:R-:W-:-:S04]  /*02c0*/  UIADD3 UR4, -UR5, 0x100000, URZ ;  /* 0x0010000005047890 */ /* 0x000fc8000fffe13f */
[----:B------:R-:W-:Y:S02]  /*02d0*/  USHF.L.U32 UR5, UR4, 0xb, URZ ;  /* 0x0000000b04057899 */ /* 0x000fe4000800063f */
[----:B------:R-:W-:Y:S01]  /*02e0*/  USHF.L.U32 UR4, UR4, 0x1, URZ ;  /* 0x0000000104047899 */ /* 0x000fe2000800063f */
[----:B------:R-:W0:Y:S11]  /*02f0*/  FENCE.VIEW.ASYNC.S ;  /* 0x00000000000073c6 */ /* 0x000e360000000000 */
[----:B0-----:R0:W1:Y:S01]  /*0300*/  SYNCS.EXCH.64 URZ, [UR9], UR4 ;  /* 0x00000004093f75b2 */ /* 0x0010620008000100 */
[----:B------:R0:W2:Y:S01]  /*0310*/  SYNCS.EXCH.64 URZ, [UR9+0x20], UR6 ;  /* 0x00002006093f75b2 */ /* 0x0000a20008000100 */
[----:B------:R0:W3:Y:S01]  /*0320*/  SYNCS.EXCH.64 URZ, [UR9+0x8], UR4 ;  /* 0x00000804093f75b2 */ /* 0x0000e20008000100 */
[----:B------:R0:W4:Y:S01]  /*0330*/  SYNCS.EXCH.64 URZ, [UR9+0x28], UR6 ;  /* 0x00002806093f75b2 */ /* 0x0001220008000100 */
[----:B------:R0:W0:Y:S01]  /*0340*/  SYNCS.EXCH.64 URZ, [UR9+0x10], UR4 ;  /* 0x00001004093f75b2 */ /* 0x0000220008000100 */
[----:B------:R0:W0:Y:S01]  /*0350*/  SYNCS.EXCH.64 URZ, [UR9+0x30], UR6 ;  /* 0x00003006093f75b2 */ /* 0x0000220008000100 */
[----:B------:R0:W0:Y:S01]  /*0360*/  SYNCS.EXCH.64 URZ, [UR9+0x18], UR4 ;  /* 0x00001804093f75b2 */ /* 0x0000220008000100 */
[----:B------:R0:W0:Y:S01]  /*0370*/  SYNCS.EXCH.64 URZ, [UR9+0x38], UR6 ;  /* 0x00003806093f75b2 */ /* 0x0000220008000100 */
[----:B------:R-:W-:Y:S01]  /*0380*/  NOP ;  /* 0x0000000000007918 */ /* 0x000fe20000000000 */
.L_x_2:
[----:B------:R-:W5:Y:S01]  /*0390*/  SHFL.IDX PT, R5, R0, RZ, 0x1f ;  /* 0x00001fff00057589 */ /* 0x000f6200000e0000 */
[----:B------:R-:W-:Y:S01]  /*03a0*/  ELECT P0, URZ, PT ;  /* 0x00000000003f782f */ /* 0x000fe20003800000 */
[----:B------:R-:W-:Y:S01]  /*03b0*/  NOP ;  /* 0x0000000000007918 */ /* 0x000fe20000000000 */
[----:B------:R-:W-:Y:S01]  /*03c0*/  ELECT P1, URZ, PT ;  /* 0x00000000003f782f */ /* 0x000fe20003820000 */
[----:B------:R-:W1:Y:S01]  /*03d0*/  SHFL.IDX PT, R3, R0, RZ, 0x1f ;  /* 0x00001fff00037589 */ /* 0x000e6200000e0000 */
[----:B0-----:R-:W-:Y:S01]  /*03e0*/  UMOV UR4, 0x20 ;  /* 0x0000002000047882 */ /* 0x001fe20000000000 */
[----:B------:R-:W-:Y:S01]  /*03f0*/  UMOV UR12, 0x80 ;  /* 0x00000080000c7882 */ /* 0x000fe20000000000 */
[----:B------:R-:W-:Y:S01]  /*0400*/  NOP ;  /* 0x0000000000007918 */ /* 0x000fe20000000000 */
[----:B------:R0:W0:Y:S01]  /*0410*/  SHFL.IDX PT, R0, R2, RZ, 0x1f ;  /* 0x00001fff02007589 */ /* 0x00002200000e0000 */
[----:B------:R-:W-:Y:S01]  /*0420*/  ULDC.64 UR52, c[0x0][0x208] ;  /* 0x0000820000347ab9 */ /* 0x000fe20000000a00 */
[----:B-----5:R-:W-:-:S02]  /*0430*/  ISETP.NE.OR P0, PT, R5, RZ, !P0 ;  /* 0x000000ff0500720c */ /* 0x020fc40004705670 */
[----:B-1----:R-:W-:Y:S02]  /*0440*/  ISETP.NE.OR P1, PT, R3, RZ, !P1 ;  /* 0x000000ff0300720c */ /* 0x002fe40004f25670 */
[----:B------:R-:W-:-:S04]  /*0450*/  SHF.R.S32.HI R3, RZ, 0x1f, R4 ;  /* 0x0000001fff037819 */ /* 0x000fc80000011404 */
[----:B------:R-:W-:-:S05]  /*0460*/  LEA.HI R3, R3, R4, RZ, 0x7 ;  /* 0x0000000403037211 */ /* 0x000fca00078f38ff */
[----:B------:R-:W-:Y:S01]  /*0470*/  VOTEU.ALL UP0, P0 ;  /* 0x00000000003f7886 */ /* 0x000fe20000000000 */
[----:B------:R-:W-:Y:S01]  /*0480*/  LOP3.LUT R3, R3, 0xffffff80, RZ, 0xc0, !PT ;  /* 0xffffff8003037812 */ /* 0x000fe200078ec0ff */
[----:B------:R-:W-:-:S03]  /*0490*/  VOTEU.ALL UP1, P1 ;  /* 0x00000000003f7886 */ /* 0x000fc60000820000 */
[----:B------:R-:W1:Y:S01]  /*04a0*/  @!UP0 S2UR UR7, SR_CgaCtaId ;  /* 0x00000000000789c3 */ /* 0x000e620000008800 */
[----:B------:R-:W-:Y:S01]  /*04b0*/  @!UP0 UMOV UR6, 0x400 ;  /* 0x0000040000068882 */ /* 0x000fe20000000000 */
[----:B------:R-:W-:-:S04]  /*04c0*/  @!UP0 UIADD3 UR4, -UR4, 0x100000, URZ ;  /* 0x0010000004048890 */ /* 0x000fc8000fffe13f */
[----:B------:R-:W-:Y:S02]  /*04d0*/  @!UP0 USHF.L.U32 UR5, UR4, 0xb, URZ ;  /* 0x0000000b04058899 */ /* 0x000fe4000800063f */
[----:B------:R-:W-:Y:S01]  /*04e0*/  @!UP0 USHF.L.U32 UR4, UR4, 0x1, URZ ;  /* 0x0000000104048899 */ /* 0x000fe2000800063f */
[----:B------:R-:W-:Y:S01]  /*04f0*/  IMAD.IADD R3, R4, 0x1, -R3 ;  /* 0x0000000104037824 */ /* 0x000fe200078e0a03 */
[----:B------:R-:W-:Y:S01]  /*0500*/  @!UP1 UMOV UR10, 0x400 ;  /* 0x00000400000a9882 */ /* 0x000fe20000000000 */
[----:B------:R-:W-:Y:S01]  /*0510*/  VOTEU.ALL UP2, P1 ;  /* 0x00000000003f7886 */ /* 0x000fe20000840000 */
[----:B------:R-:W-:Y:S01]  /*0520*/  VOTEU.ALL UP3, P1 ;  /* 0x00000000003f7886 */ /* 0x000fe20000860000 */
[----:B------:R-:W-:Y:S01]  /*0530*/  VOTEU.ALL UP4, P1 ;  /* 0x00000000003f7886 */ /* 0x000fe20000880000 */
[----:B------:R-:W5:Y:S01]  /*0540*/  @!UP1 S2UR UR11, SR_CgaCtaId ;  /* 0x00000000000b99c3 */ /* 0x000f620000008800 */
[----:B------:R-:W-:Y:S01]  /*0550*/  VOTEU.ALL UP5, P1 ;  /* 0x00000000003f7886 */ /* 0x000fe200008a0000 */
[----:B------:R-:W-:Y:S01]  /*0560*/  ISETP.NE.AND P1, PT, RZ, UR15, PT ;  /* 0x0000000fff007c0c */ /* 0x000fe2000bf25270 */
[----:B-1----:R-:W-:-:S02]  /*0570*/  @!UP0 ULEA UR9, UR7, UR6, 0x18 ;  /* 0x0000000607098291 */ /* 0x002fc4000f8ec03f */
[----:B------:R-:W-:-:S04]  /*0580*/  @!UP1 UIADD3 UR6, -UR12, 0x100000, URZ ;  /* 0x001000000c069890 */ /* 0x000fc8000fffe13f */
[----:B------:R-:W-:Y:S02]  /*0590*/  @!UP1 USHF.L.U32 UR7, UR6, 0xb, URZ ;  /* 0x0000000b06079899 */ /* 0x000fe4000800063f */
[----:B------:R-:W-:Y:S01]  /*05a0*/  @!UP1 USHF.L.U32 UR6, UR6, 0x1, URZ ;  /* 0x0000000106069899 */ /* 0x000fe2000800063f */
[----:B------:R-:W-:Y:S01]  /*05b0*/  VOTEU.ALL UP0, P0 ;  /* 0x00000000003f7886 */ /* 0x000fe20000000000 */
[----:B-----5:R-:W-:Y:S01]  /*05c0*/  @!UP1 ULEA UR10, UR11, UR10, 0x18 ;  /* 0x0000000a0b0a9291 */ /* 0x020fe2000f8ec03f */
[----:B------:R-:W-:Y:S01]  /*05d0*/  VOTEU.ALL UP1, P0 ;  /* 0x00000000003f7886 */ /* 0x000fe20000020000 */
[----:B------:R-:W1:Y:S02]  /*05e0*/  FENCE.VIEW.ASYNC.S ;  /* 0x00000000000073c6 */ /* 0x000e640000000000 */
[----:B-1----:R-:W2:Y:S02]  /*05f0*/  @!UP0 SYNCS.EXCH.64 URZ, [UR9+0x70], UR4 ;  /* 0x00007004093f85b2 */ /* 0x002ea40008000100 */
[----:B------:R1:W2:Y:S01]  /*0600*/  @!UP1 SYNCS.EXCH.64 URZ, [UR9+0x78], UR4 ;  /* 0x00007804093f95b2 */ /* 0x0002a20008000100 */
[----:B------:R-:W-:Y:S01]  /*0610*/  NOP ;  /* 0x0000000000007918 */ /* 0x000fe20000000000 */
[----:B-1----:R-:W-:-:S02]  /*0620*/  ULDC.64 UR4, c[0x0][0x598] ;  /* 0x0001660000047ab9 */ /* 0x002fc40000000a00 */
[----:B------:R-:W-:Y:S02]  /*0630*/  ISETP.NE.U32.AND P0, PT, RZ, UR4, PT ;  /* 0x00000004ff007c0c */ /* 0x000fe4000bf05070 */
[----:B------:R1:W2:Y:S02]  /*0640*/  @!UP2 SYNCS.EXCH.64 URZ, [UR10+0x50], UR6 ;  /* 0x000050060a3fa5b2 */ /* 0x0002a40008000100 */
[----:B------:R-:W-:Y:S01]  /*0650*/  ISETP.NE.AND.EX P0, PT, RZ, UR5, PT, P0 ;  /* 0x00000005ff007c0c */ /* 0x000fe2000bf05300 */
[----:B------:R1:W2:Y:S01]  /*0660*/  @!UP3 SYNCS.EXCH.64 URZ, [UR10+0x58], UR6 ;  /* 0x000058060a3fb5b2 */ /* 0x0002a20008000100 */
[----:B------:R1:W2:Y:S01]  /*0670*/  @!UP4 SYNCS.EXCH.64 URZ, [UR10+0x60], UR6 ;  /* 0x000060060a3fc5b2 */ /* 0x0002a20008000100 */
[----:B------:R1:W2:Y:S01]  /*0680*/  @!UP5 SYNCS.EXCH.64 URZ, [UR10+0x68], UR6 ;  /* 0x000068060a3fd5b2 */ /* 0x0002a20008000100 */
[----:B------:R-:W-:Y:S01]  /*0690*/  NOP ;  /* 0x0000000000007918 */ /* 0x000fe20000000000 */
[----:B--234-:R-:W-:Y:S08]  /*06a0*/  BAR.SYNC.DEFER_BLOCKING 0x0 ;  /* 0x0000000000007b1d */ /* 0x01cff00000010000 */
[----:B01----:R-:W-:Y:S05]  /*06b0*/  @!P0 BRA `(.L_x_3) ;  /* 0x00000000001c8947 */ /* 0x003fea0003800000 */
[----:B------:R-:W0:Y:S02]  /*06c0*/  LDC.64 R6, c[0x0][0x598] ;  /* 0x00016600ff067b82 */ /* 0x000e240000000a00 */
[----:B0-----:R-:W2:Y:S02]  /*06d0*/  LDG.E.64 R6, desc[UR52][R6.64] ;  /* 0x0000003406067981 */ /* 0x001ea4000c1e1b00 */
[----:B--2---:R-:W-:-:S04]  /*06e0*/  ISETP.NE.U32.AND P0, PT, R6, RZ, PT ;  /* 0x000000ff0600720c */ /* 0x004fc80003f05070 */
[----:B------:R-:W-:-:S13]  /*06f0*/  ISETP.NE.AND.EX P0, PT, R7, RZ, PT, P0 ;  /* 0x000000ff0700720c */ /* 0x000fda0003f05300 */
[----:B------:R-:W-:Y:S05]  /*0700*/  @!P0 BRA `(.L_x_3) ;  /* 0x0000000000088947 */ /* 0x000fea0003800000 */
[----:B------:R1:W5:Y:S01]  /*0710*/  LD.E R22, desc[UR52][R6.64] ;  /* 0x0000003406167980 */ /* 0x000362000c101900 */
[----:B------:R-:W-:Y:S05]  /*0720*/  BRA `(.L_x_4) ;  /* 0x0000000000247947 */ /* 0x000fea0003800000 */
.L_x_3:
[----:B------:R-:W-:Y:S02]  /*0730*/  ULDC.64 UR4, c[0x0][0x588] ;  /* 0x0001620000047ab9 */ /* 0x000fe40000000a00 */
[----:B------:R-:W-:-:S04]  /*0740*/  ISETP.NE.U32.AND P0, PT, RZ, UR4, PT ;  /* 0x00000004ff007c0c */ /* 0x000fc8000bf05070 */
[----:B------:R-:W-:-:S13]  /*0750*/  ISETP.NE.AND.EX P0, PT, RZ, UR5, PT, P0 ;  /* 0x00000005ff007c0c */ /* 0x000fda000bf05300 */
[----:B------:R-:W-:Y:S05]  /*0760*/  @!P0 BRA `(.L_x_5) ;  /* 0x00000000000c8947 */ /* 0x000fea0003800000 */
[----:B------:R-:W0:Y:S02]  /*0770*/  LDC.64 R22, c[0x0][0x588] ;  /* 0x00016200ff167b82 */ /* 0x000e240000000a00 */
[----:B0-----:R0:W5:Y:S01]  /*0780*/  LDG.E R22, desc[UR52][R22.64] ;  /* 0x0000003416167981 */ /* 0x001162000c1e1900 */
[----:B------:R-:W-:Y:S05]  /*0790*/  BRA `(.L_x_4) ;  /* 0x0000000000087947 */ /* 0x000fea0003800000 */
.L_x_5:
[----:B------:R-:W-:Y:S02]  /*07a0*/  ULDC UR4, c[0x0][0x580] ;  /* 0x0001600000047ab9 */ /* 0x000fe40000000800 */
[----:B------:R-:W-:-:S07]  /*07b0*/  IMAD.U32 R22, RZ, RZ, UR4 ;  /* 0x00000004ff167e24 */ /* 0x000fce000f8e00ff */
.L_x_4:
[----:B------:R-:W-:Y:S02]  /*07c0*/  ULDC.64 UR4, c[0x0][0x5a0] ;  /* 0x0001680000047ab9 */ /* 0x000fe40000000a00 */
[----:B------:R-:W-:-:S04]  /*07d0*/  ISETP.NE.U32.AND P0, PT, RZ, UR4, PT ;  /* 0x00000004ff007c0c */ /* 0x000fc8000bf05070 */
[----:B------:R-:W-:-:S13]  /*07e0*/  ISETP.NE.AND.EX P0, PT, RZ, UR5, PT, P0 ;  /* 0x00000005ff007c0c */ /* 0x000fda000bf05300 */
[----:B------:R-:W-:Y:S05]  /*07f0*/  @!P0 BRA `(.L_x_6) ;  /* 0x00000000001c8947 */ /* 0x000fea0003800000 */
[----:B-1----:R-:W1:Y:S02]  /*0800*/  LDC.64 R6, c[0x0][0x5a0] ;  /* 0x00016800ff067b82 */ /* 0x002e640000000a00 */
[----:B-1----:R-:W2:Y:S02]  /*0810*/  LDG.E.64 R6, desc[UR52][R6.64] ;  /* 0x0000003406067981 */ /* 0x002ea4000c1e1b00 */
[----:B--2---:R-:W-:-:S04]  /*0820*/  ISETP.NE.U32.AND P0, PT, R6, RZ, PT ;  /* 0x000000ff0600720c */ /* 0x004fc80003f05070 */
[----:B------:R-:W-:-:S13]  /*0830*/  ISETP.NE.AND.EX P0, PT, R7, RZ, PT, P0 ;  /* 0x000000ff0700720c */ /* 0x000fda0003f05300 */
[----:B------:R-:W-:Y:S05]  /*0840*/  @!P0 BRA `(.L_x_6) ;  /* 0x0000000000088947 */ /* 0x000fea0003800000 */
[----:B0-----:R2:W5:Y:S01]  /*0850*/  LD.E R23, desc[UR52][R6.64] ;  /* 0x0000003406177980 */ /* 0x001562000c101900 */
[----:B------:R-:W-:Y:S05]  /*0860*/  BRA `(.L_x_7) ;  /* 0x0000000000247947 */ /* 0x000fea0003800000 */
.L_x_6:
[----:B------:R-:W-:Y:S02]  /*0870*/  ULDC.64 UR4, c[0x0][0x590] ;  /* 0x0001640000047ab9 */ /* 0x000fe40000000a00 */
[----:B------:R-:W-:-:S04]  /*0880*/  ISETP.NE.U32.AND P0, PT, RZ, UR4, PT ;  /* 0x00000004ff007c0c */ /* 0x000fc8000bf05070 */
[----:B------:R-:W-:-:S13]  /*0890*/  ISETP.NE.AND.EX P0, PT, RZ, UR5, PT, P0 ;  /* 0x00000005ff007c0c */ /* 0x000fda000bf05300 */
[----:B------:R-:W-:Y:S05]  /*08a0*/  @!P0 BRA `(.L_x_8) ;  /* 0x00000000000c8947 */ /* 0x000fea0003800000 */
[----:B-1----:R-:W0:Y:S02]  /*08b0*/  LDC.64 R6, c[0x0][0x590] ;  /* 0x00016400ff067b82 */ /* 0x002e240000000a00 */
[----:B0-----:R0:W5:Y:S01]  /*08c0*/  LDG.E R23, desc[UR52][R6.64] ;  /* 0x0000003406177981 */ /* 0x001162000c1e1900 */
[----:B------:R-:W-:Y:S05]  /*08d0*/  BRA `(.L_x_7) ;  /* 0x0000000000087947 */ /* 0x000fea0003800000 */
.L_x_8:
[----:B------:R-:W-:Y:S02]  /*08e0*/  ULDC UR4, c[0x0][0x584] ;  /* 0x0001610000047ab9 */ /* 0x000fe40000000800 */
[----:B0-----:R-:W-:-:S07]  /*08f0*/  IMAD.U32 R23, RZ, RZ, UR4 ;  /* 0x00000004ff177e24 */ /* 0x001fce000f8e00ff */
.L_x_7:
[----:B------:R-:W3:Y:S01]  /*0900*/  S2UR UR10, SR_CTAID.Y ;  /* 0x00000000000a79c3 */ /* 0x000ee20000002600 */
[----:B------:R-:W-:Y:S01]  /*0910*/  ULDC UR5, c[0x0][0x65c] ;  /* 0x0001970000057ab9 */ /* 0x000fe20000000800 */
[----:B------:R-:W-:Y:S01]  /*0920*/  UISETP.NE.AND UP0, UPT, UR15, 0x2, UPT ;  /* 0x000000020f00788c */ /* 0x000fe2000bf05270 */
[----:B------:R-:W-:Y:S01]  /*0930*/  PRMT R5, RZ, 0x7610, R5 ;  /* 0x00007610ff057816 */ /* 0x000fe20000000005 */
[----:B------:R-:W-:Y:S01]  /*0940*/  UISETP.NE.AND UP2, UPT, UR5, 0x1, UPT ;  /* 0x000000010500788c */ /* 0x000fe2000bf45270 */
[----:B------:R-:W-:Y:S02]  /*0950*/  IMAD.MOV.U32 R19, RZ, RZ, -0x1 ;  /* 0xffffffffff137424 */ /* 0x000fe400078e00ff */
[----:B------:R-:W-:Y:S01]  /*0960*/  IMAD.MOV.U32 R18, RZ, RZ, -0x1 ;  /* 0xffffffffff127424 */ /* 0x000fe200078e00ff */
[----:B------:R-:W4:Y:S01]  /*0970*/  S2UR UR4, SR_CTAID.X ;  /* 0x00000000000479c3 */ /* 0x000f220000002500 */
[----:B------:R-:W-:-:S06]  /*0980*/  UP2UR UR38, UPR, URZ, 0x4 ;  /* 0x000000043f267883 */ /* 0x000fcc0008000000 */
[----:B------:R-:W-:Y:S01]  /*0990*/  @UP2 ULDC UR12, c[0x0][0x10] ;  /* 0x00000400000c2ab9 */ /* 0x000fe20000000800 */
[----:B------:R-:W-:Y:S01]  /*09a0*/  @UP2 UMOV UR7, URZ ;  /* 0x0000003f00072c82 */ /* 0x000fe20008000000 */
[----:B------:R-:W-:Y:S01]  /*09b0*/  @UP2 UMOV UR5, URZ ;  /* 0x0000003f00052c82 */ /* 0x000fe20008000000 */
[----:B012---:R-:W0:Y:S01]  /*09c0*/  LDC.64 R6, c[0x0][0x650] ;  /* 0x00019400ff067b82 */ /* 0x007e220000000a00 */
[----:B---3--:R-:W-:Y:S02]  /*09d0*/  @UP2 UMOV UR9, UR10 ;  /* 0x0000000a00092c82 */ /* 0x008fe40008000000 */
[----:B------:R-:W-:Y:S01]  /*09e0*/  @UP2 UMOV UR6, UR9 ;  /* 0x0000000900062c82 */ /* 0x000fe20008000000 */
[----:B------:R-:W-:Y:S01]  /*09f0*/  @!UP2 UMOV UR9, UR10 ;  /* 0x0000000a0009ac82 */ /* 0x000fe20008000000 */
[----:B----4-:R-:W-:-:S03]  /*0a00*/  @UP2 UIMAD.WIDE.U32 UR12, UR4, UR12, UR6 ;  /* 0x0000000c040c22a5 */ /* 0x010fc6000f8e0006 */
[----:B------:R-:W-:Y:S01]  /*0a10*/  @!UP2 ULDC UR6, c[0x0][0xc] ;  /* 0x000003000006aab9 */ /* 0x000fe20000000800 */
[----:B------:R-:W-:Y:S01]  /*0a20*/  @UP2 UIADD3 UR14, UR13, UR5, URZ ;  /* 0x000000050d0e2290 */ /* 0x000fe2000fffe03f */
[----:B------:R-:W-:Y:S02]  /*0a30*/  ULDC UR10, c[0x0][0xc] ;  /* 0x00000300000a7ab9 */ /* 0x000fe40000000800 */
[----:B------:R-:W-:Y:S01]  /*0a40*/  UMOV UR5, URZ ;  /* 0x0000003f00057c82 */ /* 0x000fe20008000000 */
[----:B------:R-:W-:Y:S01]  /*0a50*/  ULDC UR11, c[0x0][0x10] ;  /* 0x00000400000b7ab9 */ /* 0x000fe20000000800 */
[----:B------:R-:W-:Y:S02]  /*0a60*/  @!UP2 UIMAD.WIDE.U32 UR6, UR6, UR9, UR4 ;  /* 0x000000090606a2a5 */ /* 0x000fe4000f8e0004 */
[----:B------:R-:W-:Y:S01]  /*0a70*/  UIMAD.WIDE.U32 UR10, UR10, UR11, URZ ;  /* 0x0000000b0a0a72a5 */ /* 0x000fe2000f8e003f */
[----:B------:R-:W-:-:S03]  /*0a80*/  ULDC UR13, c[0x0][0x14] ;  /* 0x00000500000d7ab9 */ /* 0x000fc60000000800 */
[----:B------:R-:W-:Y:S02]  /*0a90*/  UIMAD.WIDE.U32 UR50, UR10, UR13, URZ ;  /* 0x0000000d0a3272a5 */ /* 0x000fe4000f8e003f */
[----:B------:R-:W-:Y:S01]  /*0aa0*/  UIMAD UR37, UR11, UR13, URZ ;  /* 0x0000000d0b2572a4 */ /* 0x000fe2000f8e023f */
[----:B------:R-:W-:Y:S01]  /*0ab0*/  @!UP2 UMOV UR12, UR6 ;  /* 0x00000006000cac82 */ /* 0x000fe20008000000 */
[----:B------:R-:W-:Y:S02]  /*0ac0*/  @!UP2 UMOV UR14, UR7 ;  /* 0x00000007000eac82 */ /* 0x000fe40008000000 */
[----:B------:R-:W-:Y:S02]  /*0ad0*/  UIADD3 UR37, UR51, UR37, URZ ;  /* 0x0000002533257290 */ /* 0x000fe4000fffe03f */
[----:B------:R-:W-:-:S04]  /*0ae0*/  UIADD3 UR6, UP1, UR12, UR50, URZ ;  /* 0x000000320c067290 */ /* 0x000fc8000ff3e03f */
[----:B------:R-:W-:Y:S02]  /*0af0*/  UIADD3.X UR7, UR14, UR37, URZ, UP1, !UPT ;  /* 0x000000250e077290 */ /* 0x000fe40008ffe43f */
[----:B------:R-:W-:Y:S02]  /*0b00*/  USEL UR6, UR6, UR12, !UP0 ;  /* 0x0000000c06067287 */ /* 0x000fe4000c000000 */
[----:B------:R-:W-:-:S04]  /*0b10*/  USEL UR7, UR7, UR14, !UP0 ;  /* 0x0000000e07077287 */ /* 0x000fc8000c000000 */
[----:B0-----:R-:W-:Y:S01]  /*0b20*/  ISETP.LE.U32.AND P0, PT, R6, UR6, PT ;  /* 0x0000000606007c0c */ /* 0x001fe2000bf03070 */
[----:B------:R-:W-:Y:S02]  /*0b30*/  IMAD.U32 R16, RZ, RZ, UR6 ;  /* 0x00000006ff107e24 */ /* 0x000fe4000f8e00ff */
[----:B------:R-:W-:Y:S02]  /*0b40*/  IMAD.U32 R2, RZ, RZ, UR7 ;  /* 0x00000007ff027e24 */ /* 0x000fe4000f8e00ff */
[----:B------:R-:W-:-:S03]  /*0b50*/  IMAD.U32 R17, RZ, RZ, UR7 ;  /* 0x00000007ff117e24 */ /* 0x000fc6000f8e00ff */
[----:B------:R-:W-:Y:S01]  /*0b60*/  ISETP.GE.U32.AND.EX P0, PT, R2, R7, PT, P0 ;  /* 0x000000070200720c */ /* 0x000fe20003f06100 */
[----:B------:R-:W-:-:S12]  /*0b70*/  IMAD.MOV.U32 R2, RZ, RZ, -0x1 ;  /* 0xffffffffff027424 */ /* 0x000fd800078e00ff */
[----:B------:R-:W-:Y:S05]  /*0b80*/  @P0 BRA `(.L_x_9) ;  /* 0x00000004008c0947 */ /* 0x000fea0003800000 */
[----:B------:R-:W-:Y:S01]  /*0b90*/  I2FP.F32.U32 R2, UR4 ;  /* 0x0000000400027c45 */ /* 0x000fe20008201000 */
[----:B------:R-:W-:Y:S01]  /*0ba0*/  ULDC.64 UR16, c[0x0][0x628] ;  /* 0x00018a0000107ab9 */ /* 0x000fe20000000a00 */
[----:B------:R-:W-:Y:S01]  /*0bb0*/  ULDC UR6, c[0x0][0x150] ;  /* 0x0000540000067ab9 */ /* 0x000fe20000000800 */
[----:B------:R-:W-:Y:S01]  /*0bc0*/  ISETP.NE.U32.AND P0, PT, RZ, UR16, PT ;  /* 0x00000010ff007c0c */ /* 0x000fe2000bf05070 */
[----:B------:R-:W-:Y:S01]  /*0bd0*/  ULDC UR15, c[0x0][0x630] ;  /* 0x00018c00000f7ab9 */ /* 0x000fe20000000800 */
[----:B------:R-:W-:Y:S01]  /*0be0*/  FMUL R2, R2, UR6 ;  /* 0x0000000602027c20 */ /* 0x000fe20008400000 */
[----:B------:R-:W-:Y:S01]  /*0bf0*/  R2UR UR19, R16 ;  /* 0x00000000101372ca */ /* 0x000fe200000e0000 */
[----:B------:R-:W-:Y:S01]  /*0c00*/  ULDC UR21, c[0x0][0x154] ;  /* 0x0000550000157ab9 */ /* 0x000fe20000000800 */
[----:B------:R-:W-:Y:S01]  /*0c10*/  ISETP.NE.AND.EX P0, PT, RZ, UR17, PT, P0 ;  /* 0x00000011ff007c0c */ /* 0x000fe2000bf05300 */
[----:B------:R0:W1:Y:S01]  /*0c20*/  F2I.U32.TRUNC.NTZ R5, R2 ;  /* 0x0000000200057305 */ /* 0x000062000020f000 */
[----:B------:R-:W-:-:S02]  /*0c30*/  R2UR UR20, R17 ;  /* 0x00000000111472ca */ /* 0x000fc400000e0000 */
[----:B------:R-:W-:Y:S02]  /*0c40*/  R2UR UR6, R16 ;  /* 0x00000000100672ca */ /* 0x000fe400000e0000 */
[----:B------:R-:W-:-:S07]  /*0c50*/  R2UR UR7, R17 ;  /* 0x00000000110772ca */ /* 0x000fce00000e0000 */
[----:B0-----:R-:W-:Y:S08]  /*0c60*/  @!P0 BRA `(.L_x_10) ;  /* 0x0000000000308947 */ /* 0x001ff00003800000 */
[----:B------:R-:W-:Y:S01]  /*0c70*/  R2UR UR6, R16 ;  /* 0x00000000100672ca */ /* 0x000fe200000e0000 */
[----:B------:R-:W-:Y:S01]  /*0c80*/  ULDC UR12, c[0x0][0x634] ;  /* 0x00018d00000c7ab9 */ /* 0x000fe20000000800 */
[----:B------:R-:W-:-:S11]  /*0c90*/  R2UR UR14, R17 ;  /* 0x00000000110e72ca */ /* 0x000fd600000e0000 */
[----:B------:R-:W-:-:S04]  /*0ca0*/  UIADD3 UR12, UP1, UR6, UR12, URZ ;  /* 0x0000000c060c7290 */ /* 0x000fc8000ff3e03f */
[----:B------:R-:W-:-:S04]  /*0cb0*/  UIADD3.X UR14, URZ, UR14, URZ, UP1, !UPT ;  /* 0x0000000e3f0e7290 */ /* 0x000fc80008ffe43f */
[----:B------:R-:W-:-:S04]  /*0cc0*/  UIMAD.WIDE.U32 UR6, UR14, UR16, URZ ;  /* 0x000000100e0672a5 */ /* 0x000fc8000f8e003f */
[----:B------:R-:W-:Y:S02]  /*0cd0*/  UIMAD.WIDE.U32 UR10, UP1, UR12, UR17, UR6 ;  /* 0x000000110c0a72a5 */ /* 0x000fe4000f820006 */
[----:B------:R-:W-:Y:S02]  /*0ce0*/  UIMAD.WIDE.U32 UR6, UR12, UR16, URZ ;  /* 0x000000100c0672a5 */ /* 0x000fe4000f8e003f */
[----:B------:R-:W-:Y:S02]  /*0cf0*/  UIADD3.X UR13, URZ, URZ, URZ, UP1, !UPT ;  /* 0x0000003f3f0d7290 */ /* 0x000fe40008ffe43f */
[----:B------:R-:W-:Y:S01]  /*0d00*/  UIADD3 URZ, UP1, UR7, UR10, URZ ;  /* 0x0000000a073f7290 */ /* 0x000fe2000ff3e03f */
[----:B------:R-:W-:-:S03]  /*0d10*/  UMOV UR12, UR11 ;  /* 0x0000000b000c7c82 */ /* 0x000fc60008000000 */
[----:B------:R-:W-:-:S12]  /*0d20*/  UIMAD.WIDE.U32.X UR6, UR14, UR17, UR12, UP1 ;  /* 0x000000110e0672a5 */ /* 0x000fd800088e040c */
.L_x_10:
[----:B------:R-:W-:Y:S01]  /*0d30*/  USHF.R.U64 UR5, UR6, UR15, UR7 ;  /* 0x0000000f06057299 */ /* 0x000fe20008001207 */
[----:B------:R-:W-:Y:S01]  /*0d40*/  I2FP.F32.U32 R2, UR9 ;  /* 0x0000000900027c45 */ /* 0x000fe20008201000 */
[----:B------:R-:W-:Y:S01]  /*0d50*/  USHF.R.U32.HI UR6, URZ, UR15, UR7 ;  /* 0x0000000f3f067299 */ /* 0x000fe20008011607 */
[----:B-1----:R-:W-:Y:S01]  /*0d60*/  R2UR UR14, R5 ;  /* 0x00000000050e72ca */ /* 0x002fe200000e0000 */
[----:B------:R-:W-:Y:S02]  /*0d70*/  UIADD3 UR17, UP1, URZ, -UR5, URZ ;  /* 0x800000053f117290 */ /* 0x000fe4000ff3e03f */
[----:B------:R-:W-:Y:S01]  /*0d80*/  FMUL R2, R2, UR21 ;  /* 0x0000001502027c20 */ /* 0x000fe20008400000 */
[----:B------:R-:W-:Y:S01]  /*0d90*/  ULDC.64 UR10, c[0x0][0x620] ;  /* 0x00018800000a7ab9 */ /* 0x000fe20000000a00 */
[----:B------:R-:W-:Y:S01]  /*0da0*/  UIADD3.X UR6, URZ, ~UR6, URZ, UP1, !UPT ;  /* 0x800000063f067290 */ /* 0x000fe20008ffe43f */
[----:B------:R-:W-:Y:S01]  /*0db0*/  UMOV UR12, UR19 ;  /* 0x00000013000c7c82 */ /* 0x000fe20008000000 */
[----:B------:R-:W-:-:S02]  /*0dc0*/  UMOV UR13, UR20 ;  /* 0x00000014000d7c82 */ /* 0x000fc40008000000 */
[----:B------:R-:W-:Y:S01]  /*0dd0*/  UIMAD UR6, UR6, UR10, URZ ;  /* 0x0000000a060672a4 */ /* 0x000fe2000f8e023f */
[----:B------:R-:W0:Y:S01]  /*0de0*/  F2I.U32.TRUNC.NTZ R2, R2 ;  /* 0x0000000200027305 */ /* 0x000e22000020f000 */
[----:B------:R-:W-:Y:S02]  /*0df0*/  UIMAD.WIDE.U32 UR12, UR17, UR10, UR12 ;  /* 0x0000000a110c72a5 */ /* 0x000fe4000f8e000c */
[----:B------:R-:W-:Y:S01]  /*0e00*/  UIMAD UR17, UR17, UR11, UR6 ;  /* 0x0000000b111172a4 */ /* 0x000fe2000f8e0206 */
[----:B------:R-:W-:Y:S01]  /*0e10*/  ULDC UR24, c[0x0][0x658] ;  /* 0x0001960000187ab9 */ /* 0x000fe20000000800 */
[----:B------:R-:W-:Y:S02]  /*0e20*/  UMOV UR22, 0xffffffff ;  /* 0xffffffff00167882 */ /* 0x000fe40000000000 */
[----:B------:R-:W-:Y:S01]  /*0e30*/  UIADD3 UR17, UR13, UR17, URZ ;  /* 0x000000110d117290 */ /* 0x000fe2000fffe03f */
[----:B------:R-:W-:Y:S01]  /*0e40*/  ULDC UR19, c[0x0][0x618] ;  /* 0x0001860000137ab9 */ /* 0x000fe20000000800 */
[----:B------:R-:W-:Y:S01]  /*0e50*/  ULDC.64 UR6, c[0x0][0x640] ;  /* 0x0001900000067ab9 */ /* 0x000fe20000000a00 */
[----:B------:R-:W-:Y:S01]  /*0e60*/  USHF.L.U32 UR13, UR22, UR24, URZ ;  /* 0x00000018160d7299 */ /* 0x000fe2000800063f */
[----:B------:R-:W-:Y:S01]  /*0e70*/  ISETP.NE.U32.AND P0, PT, RZ, UR6, PT ;  /* 0x00000006ff007c0c */ /* 0x000fe2000bf05070 */
[----:B------:R-:W-:-:S02]  /*0e80*/  USHF.R.U64 UR22, UR12, UR19, UR17 ;  /* 0x000000130c167299 */ /* 0x000fc40008001211 */
[----:B------:R-:W-:Y:S01]  /*0e90*/  USHF.R.U32.HI UR12, URZ, UR19, UR17 ;  /* 0x000000133f0c7299 */ /* 0x000fe20008011611 */
[----:B0-----:R-:W-:Y:S01]  /*0ea0*/  R2UR UR16, R2 ;  /* 0x00000000021072ca */ /* 0x001fe200000e0000 */
[----:B------:R-:W-:Y:S01]  /*0eb0*/  ULDC UR21, c[0x0][0x608] ;  /* 0x0001820000157ab9 */ /* 0x000fe20000000800 */
[----:B------:R-:W-:Y:S01]  /*0ec0*/  ISETP.NE.AND.EX P0, PT, RZ, UR7, PT, P0 ;  /* 0x00000007ff007c0c */ /* 0x000fe2000bf05300 */
[----:B------:R-:W-:Y:S02]  /*0ed0*/  USHF.R.U64 UR26, UR22, UR21, UR12 ;  /* 0x00000015161a7299 */ /* 0x000fe4000800120c */
[----:B------:R-:W-:Y:S01]  /*0ee0*/  USHF.R.U32.HI UR12, URZ, UR21, UR12 ;  /* 0x000000153f0c7299 */ /* 0x000fe2000801160c */
[----:B------:R-:W-:Y:S01]  /*0ef0*/  UMOV UR20, 0x1 ;  /* 0x0000000100147882 */ /* 0x000fe20000000000 */
[----:B------:R-:W-:Y:S02]  /*0f00*/  UIADD3 UR14, -UR14, URZ, URZ ;  /* 0x0000003f0e0e7290 */ /* 0x000fe4000fffe13f */
[----:B------:R-:W-:-:S02]  /*0f10*/  USHF.R.U64 UR27, UR26, UR24, UR12 ;  /* 0x000000181a1b7299 */ /* 0x000fc4000800120c */
[----:B------:R-:W-:Y:S01]  /*0f20*/  USHF.L.U32 UR19, UR20, UR24, URZ ;  /* 0x0000001814137299 */ /* 0x000fe2000800063f */
[----:B------:R-:W-:Y:S01]  /*0f30*/  ULDC UR15, c[0x0][0x144] ;  /* 0x00005100000f7ab9 */ /* 0x000fe20000000800 */
[----:B------:R-:W-:Y:S01]  /*0f40*/  ULDC UR10, c[0x0][0x600] ;  /* 0x00018000000a7ab9 */ /* 0x000fe20000000800 */
[----:B------:R-:W-:Y:S02]  /*0f50*/  ULOP3.LUT UR20, URZ, UR13, URZ, 0x33, !UPT ;  /* 0x0000000d3f147292 */ /* 0x000fe4000f8e333f */
[----:B------:R-:W-:Y:S02]  /*0f60*/  USHF.R.U32.HI UR13, URZ, UR24, UR12 ;  /* 0x000000183f0d7299 */ /* 0x000fe4000801160c */
[----:B------:R-:W-:Y:S02]  /*0f70*/  UIADD3 UR11, UR10, -0x1, URZ ;  /* 0xffffffff0a0b7890 */ /* 0x000fe4000fffe03f */
[----:B------:R-:W-:Y:S02]  /*0f80*/  UIADD3 UR23, -UR16, URZ, URZ ;  /* 0x0000003f10177290 */ /* 0x000fe4000fffe13f */
[----:B------:R-:W-:Y:S01]  /*0f90*/  UIMAD UR4, UR15, UR14, UR4 ;  /* 0x0000000e0f0472a4 */ /* 0x000fe2000f8e0204 */
[----:B------:R-:W-:Y:S01]  /*0fa0*/  ULDC UR28, c[0x0][0x148] ;  /* 0x00005200001c7ab9 */ /* 0x000fe20000000800 */
[----:B------:R-:W-:Y:S01]  /*0fb0*/  ULDC UR24, c[0x0][0x648] ;  /* 0x0001920000187ab9 */ /* 0x000fe20000000800 */
[----:B------:R-:W-:Y:S01]  /*0fc0*/  ULDC UR25, c[0x0][0x638] ;  /* 0x00018e0000197ab9 */ /* 0x000fe20000000800 */
[----:B------:R-:W-:Y:S01]  /*0fd0*/  UMOV UR12, UR27 ;  /* 0x0000001b000c7c82 */ /* 0x000fe20008000000 */
[----:B------:R-:W-:Y:S07]  /*0fe0*/  @!P0 BRA `(.L_x_11) ;  /* 0x0000000000308947 */ /* 0x000fee0003800000 */
[----:B------:R-:W-:Y:S02]  /*0ff0*/  ULDC UR16, c[0x0][0x64c] ;  /* 0x0001930000107ab9 */ /* 0x000fe40000000800 */
        /* <DEDUP_REMOVED lines=8> */
[----:B------:R-:W-:-:S07]  /*1080*/  UIMAD.WIDE.U32.X UR6, UR21, UR7, UR16, UP1 ;  /* 0x00000007150672a5 */ /* 0x000fce00088e0410 */
[----:B------:R-:W-:Y:S01]  /*1090*/  UMOV UR12, UR6 ;  /* 0x00000006000c7c82 */ /* 0x000fe20008000000 */
[----:B------:R-:W-:-:S05]  /*10a0*/  UMOV UR13, UR7 ;  /* 0x00000007000d7c82 */ /* 0x000fca0008000000 */
.L_x_11:
[----:B------:R-:W-:Y:S01]  /*10b0*/  UISETP.NE.AND UP1, UPT, UR38, URZ, UPT ;  /* 0x0000003f2600728c */ /* 0x000fe2000bf25270 */
[----:B------:R-:W-:Y:S01]  /*10c0*/  IMAD.MOV.U32 R5, RZ, RZ, 0x1 ;  /* 0x00000001ff057424 */ /* 0x000fe200078e00ff */
[----:B------:R-:W-:Y:S01]  /*10d0*/  USHF.R.U64 UR6, UR12, UR24, UR13 ;  /* 0x000000180c067299 */ /* 0x000fe2000800120d */
[----:B------:R-:W-:Y:S01]  /*10e0*/  IMAD.U32 R2, RZ, RZ, UR5 ;  /* 0x00000005ff027e24 */ /* 0x000fe2000f8e00ff */
[----:B------:R-:W-:Y:S02]  /*10f0*/  ULOP3.LUT UR20, UR26, UR20, URZ, 0xc0, !UPT ;  /* 0x000000141a147292 */ /* 0x000fe4000f8ec03f */
[----:B------:R-:W-:Y:S02]  /*1100*/  UIADD3 UR7, -UR6, URZ, URZ ;  /* 0x0000003f06077290 */ /* 0x000fe4000fffe13f */
[----:B------:R-:W-:Y:S02]  /*1110*/  UIMAD UR19, UR19, UR6, UR20 ;  /* 0x00000006131372a4 */ /* 0x000fe4000f8e0214 */
[----:B------:R-:W-:-:S02]  /*1120*/  ULOP3.LUT UR11, UR22, UR11, URZ, 0xc0, !UPT ;  /* 0x0000000b160b7292 */ /* 0x000fc4000f8ec03f */
[----:B------:R-:W-:Y:S02]  /*1130*/  @UP1 UIMAD UR4, UR28, UR23, UR9 ;  /* 0x000000171c0412a4 */ /* 0x000fe4000f8e0209 */
[----:B------:R-:W-:-:S03]  /*1140*/  UIMAD UR6, UR7, UR25, UR27 ;  /* 0x00000019070672a4 */ /* 0x000fc6000f8e021b */
[----:B------:R-:W-:Y:S01]  /*1150*/  ULDC UR7, c[0x0][0x610] ;  /* 0x0001840000077ab9 */ /* 0x000fe20000000800 */
[----:B------:R-:W-:Y:S02]  /*1160*/  UIMAD UR6, UR6, UR10, UR11 ;  /* 0x0000000a060672a4 */ /* 0x000fe4000f8e020b */
[----:B------:R-:W-:-:S04]  /*1170*/  UIMAD UR4, UR19, UR7, UR4 ;  /* 0x00000007130472a4 */ /* 0x000fc8000f8e0204 */
[----:B------:R-:W-:Y:S02]  /*1180*/  USEL UR7, UR6, UR4, !UP1 ;  /* 0x0000000406077287 */ /* 0x000fe4000c800000 */
[----:B------:R-:W-:-:S04]  /*1190*/  USEL UR4, UR4, UR6, !UP1 ;  /* 0x0000000604047287 */ /* 0x000fc8000c800000 */
[----:B------:R-:W-:Y:S02]  /*11a0*/  IMAD.U32 R18, RZ, RZ, UR7 ;  /* 0x00000007ff127e24 */ /* 0x000fe4000f8e00ff */
[----:B------:R-:W-:-:S07]  /*11b0*/  IMAD.U32 R19, RZ, RZ, UR4 ;  /* 0x00000004ff137e24 */ /* 0x000fce000f8e00ff */
.L_x_9:
[----:B------:R-:W-:Y:S02]  /*11c0*/  ULDC UR4, c[0x0][0x28c] ;  /* 0x0000a30000047ab9 */ /* 0x000fe40000000800 */
[----:B------:R-:W-:-:S04]  /*11d0*/  UIADD3 UR4, UR4, 0x7f, URZ ;  /* 0x0000007f04047890 */ /* 0x000fc8000fffe03f */
[----:B------:R-:W-:-:S04]  /*11e0*/  USHF.R.S32.HI UR5, URZ, 0x1f, UR4 ;  /* 0x0000001f3f057899 */ /* 0x000fc80008011404 */
[----:B------:R-:W-:-:S04]  /*11f0*/  ULEA.HI UR5, UR5, UR4, URZ, 0x7 ;  /* 0x0000000405057291 */ /* 0x000fc8000f8f383f */
[----:B------:R-:W-:Y:S01]  /*1200*/  USHF.R.S32.HI UR39, URZ, 0x7, UR5 ;  /* 0x000000073f277899 */ /* 0x000fe20008011405 */
[----:B------:R-:W-:Y:S11]  /*1210*/  @!P1 BRA `(.L_x_12) ;  /* 0x0000003000c89947 */ /* 0x000ff60003800000 */
[----:B------:R-:W-:-:S06]  /*1220*/  UISETP.GT.U32.AND UP1, UPT, UR18, 0x1, UPT ;  /* 0x000000011200788c */ /* 0x000fcc000bf24070 */
[----:B------:R-:W-:-:S13]  /*1230*/  PLOP3.LUT P0, PT, PT, PT, UP1, 0x80, 0x0 ;  /* 0x000000000000781c */ /* 0x000fda0003f0f018 */
[----:B------:R-:W-:Y:S05]  /*1240*/  @P0 EXIT ;  /* 0x000000000000094d */ /* 0x000fea0003800000 */
.L_x_13:
[----:B------:R-:W-:-:S08]  /*1250*/  NOP ;  /* 0x0000000000007918 */ /* 0x000fd00000000000 */
[----:B------:R-:W0:Y:S02]  /*1260*/  USETMAXREG.TRY_ALLOC.CTAPOOL UP1, 0xe8 ;  /* 0x000000e8000079c8 */ /* 0x000e240008020600 */
[----:B0-----:R-:W-:-:S13]  /*1270*/  PLOP3.LUT P0, PT, PT, PT, UP1, 0x80, 0x0 ;  /* 0x000000000000781c */ /* 0x001fda0003f0f018 */
[----:B------:R-:W-:Y:S05]  /*1280*/  @!P0 BRA `(.L_x_13) ;  /* 0xfffffffc00f08947 */ /* 0x000fea000383ffff */
[----:B------:R-:W-:-:S13]  /*1290*/  LOP3.LUT P0, RZ, R5, 0xff, RZ, 0xc0, !PT ;  /* 0x000000ff05ff7812 */ /* 0x000fda000780c0ff */
[----:B------:R-:W-:Y:S05]  /*12a0*/  @!P0 EXIT ;  /* 0x000000000000894d */ /* 0x000fea0003800000 */
[----:B------:R-:W0:Y:S01]  /*12b0*/  S2UR UR5, SR_CgaCtaId ;  /* 0x00000000000579c3 */ /* 0x000e220000008800 */
[----:B------:R-:W-:Y:S01]  /*12c0*/  VIADD R6, R0, 0xffffffff ;  /* 0xffffffff00067836 */ /* 0x000fe20000000000 */
[----:B------:R-:W-:Y:S01]  /*12d0*/  SHF.R.S32.HI R0, RZ, 0x1f, R3 ;  /* 0x0000001fff007819 */ /* 0x000fe20000011403 */
[----:B------:R-:W-:Y:S01]  /*12e0*/  USHF.R.U32.HI UR4, URZ, 0x2, UR39 ;  /* 0x000000023f047899 */ /* 0x000fe20008011627 */
[----:B------:R-:W-:Y:S02]  /*12f0*/  UMOV UR41, 0x400 ;  /* 0x0000040000297882 */ /* 0x000fe40000000000 */
[----:B------:R-:W-:Y:S01]  /*1300*/  R2UR UR43, R6 ;  /* 0x00000000062b72ca */ /* 0x000fe200000e0000 */
[----:B------:R-:W-:Y:S01]  /*1310*/  ULOP3.LUT UR42, UR39, 0x3, URZ, 0xc0, !UPT ;  /* 0x00000003272a7892 */ /* 0x000fe2000f8ec03f */
[CC--:B------:R-:W-:Y:S01]  /*1320*/  LEA.HI R4, R0.reuse, R3.reuse, RZ, 0x2 ;  /* 0x0000000300047211 */ /* 0x0c0fe200078f10ff */
[----:B------:R-:W-:Y:S01]  /*1330*/  ULOP3.LUT UR4, UR4, 0x1, URZ, 0xc0, !UPT ;  /* 0x0000000104047892 */ /* 0x000fe2000f8ec03f */
[----:B------:R-:W-:Y:S01]  /*1340*/  LEA.HI R0, R0, R3, RZ, 0x5 ;  /* 0x0000000300007211 */ /* 0x000fe200078f28ff */
[----:B------:R-:W-:Y:S01]  /*1350*/  USEL UR42, UR42, URZ, !UP0 ;  /* 0x0000003f2a2a7287 */ /* 0x000fe2000c000000 */
[--C-:B------:R-:W-:Y:S01]  /*1360*/  SHF.R.S32.HI R56, RZ, 0x2, R4.reuse ;  /* 0x00000002ff387819 */ /* 0x100fe20000011404 */
[----:B------:R-:W-:Y:S01]  /*1370*/  UISETP.EQ.U32.AND UP0, UPT, UR4, 0x1, !UP0 ;  /* 0x000000010400788c */ /* 0x000fe2000c702070 */
[----:B------:R-:W-:Y:S01]  /*1380*/  SHF.R.S32.HI R5, RZ, 0x1f, R4 ;  /* 0x0000001fff057819 */ /* 0x000fe20000011404 */
[----:B------:R-:W-:Y:S01]  /*1390*/  UISETP.LT.AND UP1, UPT, UR39, 0x1, UPT ;  /* 0x000000012700788c */ /* 0x000fe2000bf21270 */
[----:B------:R-:W-:Y:S01]  /*13a0*/  LOP3.LUT R58, R4, 0xfffffffc, RZ, 0xc0, !PT ;  /* 0xfffffffc043a7812 */ /* 0x000fe200078ec0ff */
[----:B------:R-:W-:Y:S01]  /*13b0*/  ULDC UR6, c[0x0][0x284] ;  /* 0x0000a10000067ab9 */ /* 0x000fe20000000800 */
[----:B------:R-:W-:Y:S01]  /*13c0*/  LEA.HI R5, R5, R56, RZ, 0x3 ;  /* 0x0000003805057211 */ /* 0x000fe200078f18ff */
[----:B------:R-:W-:Y:S01]  /*13d0*/  USHF.L.U32 UR43, UR43, 0x3, URZ ;  /* 0x000000032b2b7899 */ /* 0x000fe2000800063f */
[----:B------:R-:W-:Y:S01]  /*13e0*/  ISETP.NE.AND P0, PT, R6, RZ, PT ;  /* 0x000000ff0600720c */ /* 0x000fe20003f05270 */
[----:B------:R-:W-:Y:S01]  /*13f0*/  USEL UR45, UR39, 0x1, UP1 ;  /* 0x00000001272d7887 */ /* 0x000fe20008800000 */
[----:B------:R-:W-:Y:S01]  /*1400*/  LOP3.LUT R5, R5, 0xfffffff8, RZ, 0xc0, !PT ;  /* 0xfffffff805057812 */ /* 0x000fe200078ec0ff */
[----:B------:R-:W-:Y:S01]  /*1410*/  IMAD.IADD R58, R3, 0x1, -R58 ;  /* 0x00000001033a7824 */ /* 0x000fe200078e0a3a */
[----:B0-----:R-:W-:Y:S01]  /*1420*/  ULEA UR41, UR5, UR41, 0x18 ;  /* 0x0000002905297291 */ /* 0x001fe2000f8ec03f */
[----:B------:R-:W-:Y:S01]  /*1430*/  IMAD.U32 R60, RZ, RZ, UR43 ;  /* 0x0000002bff3c7e24 */ /* 0x000fe2000f8e00ff */
[----:B------:R-:W-:Y:S01]  /*1440*/  SEL R68, RZ, 0x1, P0 ;  /* 0x00000001ff447807 */ /* 0x000fe20000000000 */
[----:B------:R-:W-:Y:S01]  /*1450*/  IMAD.IADD R56, R56, 0x1, -R5 ;  /* 0x0000000138387824 */ /* 0x000fe200078e0a05 */
[----:B------:R-:W-:Y:S01]  /*1460*/  UIADD3 UR44, UR41, 0x50, URZ ;  /* 0x00000050292c7890 */ /* 0x000fe2000fffe03f */
[----:B------:R-:W-:Y:S01]  /*1470*/  SHF.R.S32.HI R5, RZ, 0x5, R0 ;  /* 0x00000005ff057819 */ /* 0x000fe20000011400 */
[----:B------:R-:W-:Y:S01]  /*1480*/  UIADD3 UR4, UR41, 0x180, URZ ;  /* 0x0000018029047890 */ /* 0x000fe2000fffe03f */
[C---:B------:R-:W-:Y:S01]  /*1490*/  LOP3.LUT R62, R60.reuse, 0x8, RZ, 0xc0, !PT ;  /* 0x000000083c3e7812 */ /* 0x040fe200078ec0ff */
[----:B------:R-:W-:Y:S01]  /*14a0*/  UIADD3 UR5, UR41, 0x8180, URZ ;  /* 0x0000818029057890 */ /* 0x000fe2000fffe03f */
[--C-:B------:R-:W-:Y:S01]  /*14b0*/  SHF.R.S32.HI R57, RZ, 0x1f, R56.reuse ;  /* 0x0000001fff397819 */ /* 0x100fe20000011438 */
[----:B------:R-:W-:Y:S01]  /*14c0*/  USHF.R.U32.HI UR4, URZ, 0x4, UR4 ;  /* 0x000000043f047899 */ /* 0x000fe20008011604 */
[C-C-:B------:R-:W-:Y:S01]  /*14d0*/  IMAD R63, R5.reuse, -0x10, -R56.reuse ;  /* 0xfffffff0053f7824 */ /* 0x140fe200078e0a38 */
[----:B------:R-:W-:Y:S01]  /*14e0*/  USHF.R.U32.HI UR5, URZ, 0x4, UR5 ;  /* 0x000000043f057899 */ /* 0x000fe20008011605 */
[----:B------:R-:W-:Y:S01]  /*14f0*/  IMAD.U32 R61, RZ, RZ, UR44 ;  /* 0x0000002cff3d7e24 */ /* 0x000fe2000f8e00ff */
[----:B------:R-:W-:Y:S01]  /*1500*/  ULOP3.LUT UR4, UR4, 0x3fff, URZ, 0xc0, !UPT ;  /* 0x00003fff04047892 */ /* 0x000fe2000f8ec03f */
[----:B------:R-:W-:Y:S01]  /*1510*/  IMAD.WIDE R56, R5, 0x10, R56 ;  /* 0x0000001005387825 */ /* 0x000fe200078e0238 */
[----:B------:R-:W-:Y:S01]  /*1520*/  ULOP3.LUT UR5, UR5, 0x3fff, URZ, 0xc0, !UPT ;  /* 0x00003fff05057892 */ /* 0x000fe2000f8ec03f */
[----:B------:R-:W-:Y:S01]  /*1530*/  LOP3.LUT R60, R60, 0x8, RZ, 0xc, !PT ;  /* 0x000000083c3c7812 */ /* 0x000fe200078e0cff */
[----:B------:R-:W-:Y:S01]  /*1540*/  USHF.L.U32 UR40, UR39, 0x1, URZ ;  /* 0x0000000127287899 */ /* 0x000fe2000800063f */
[----:B------:R-:W-:Y:S01]  /*1550*/  VIADD R59, R61, UR43 ;  /* 0x0000002b3d3b7c36 */ /* 0x000fe20008000000 */
[----:B------:R-:W-:Y:S01]  /*1560*/  LOP3.LUT R62, R62, 0x18, RZ, 0x3c, !PT ;  /* 0x000000183e3e7812 */ /* 0x000fe200078e3cff */
[----:B------:R-:W-:Y:S01]  /*1570*/  VIADD R63, R63, UR6 ;  /* 0x000000063f3f7c36 */ /* 0x000fe20008000000 */
[----:B------:R-:W-:-:S02]  /*1580*/  UIADD3 UR45, -UR45, UR39, URZ ;  /* 0x000000272d2d7290 */ /* 0x000fc4000fffe13f */
[----:B------:R-:W-:Y:S02]  /*1590*/  USEL UR46, URZ, 0x1, !UP0 ;  /* 0x000000013f2e7887 */ /* 0x000fe4000c000000 */
[----:B------:R-:W-:Y:S02]  /*15a0*/  ULOP3.LUT UR47, UR4, 0x10000, URZ, 0xfc, !UPT ;  /* 0x00010000042f7892 */ /* 0x000fe4000f8efc3f */
[----:B------:R-:W-:-:S12]  /*15b0*/  ULOP3.LUT UR48, UR5, 0x10000, URZ, 0xfc, !UPT ;  /* 0x0001000005307892 */ /* 0x000fd8000f8efc3f */
.L_x_101:
[----:B------:R-:W-:Y:S01]  /*15c0*/  SHF.L.U32 R0, R68, 0x1f, RZ ;  /* 0x0000001f44007819 */ /* 0x000fe200000006ff */
[----:B------:R-:W-:Y:S02]  /*15d0*/  ULDC UR4, c[0x0][0x28c] ;  /* 0x0000a30000047ab9 */ /* 0x000fe40000000800 */
[----:B------:R-:W-:Y:S01]  /*15e0*/  ISETP.LT.AND P1, PT, RZ, UR4, PT ;  /* 0x00000004ff007c0c */ /* 0x000fe2000bf21270 */
[----:B------:R-:W0:Y:S02]  /*15f0*/  SYNCS.PHASECHK.TRANS64.TRYWAIT P0, [R61+UR43], R0 ;  /* 0x000000003d0075a7 */ /* 0x000e24000800016b */
[----:B0-234-:R-:W-:Y:S10]  /*1600*/  @!P0 BRA `(.L_x_14) ;  /* 0x0000003c00bc8947 */ /* 0x01dff40003800000 */
.L_x_123:
[----:B------:R-:W-:Y:S05]  /*1610*/  @P1 BRA `(.L_x_15) ;  /* 0x0000000000401947 */ /* 0x000fea0003800000 */
[----:B0-----:R-:W-:Y:S01]  /*1620*/  MOV R0, 0x0 ;  /* 0x0000000000007802 */ /* 0x001fe20000000f00 */
[----:B------:R-:W-:Y:S01]  /*1630*/  ULDC.64 UR4, c[0x4][0x68] ;  /* 0x01001a0000047ab9 */ /* 0x000fe20000000a00 */
[----:B------:R-:W-:Y:S01]  /*1640*/  ULDC.64 UR6, c[0x4][0x8] ;  /* 0x0100020000067ab9 */ /* 0x000fe20000000a00 */
[----:B------:R-:W-:Y:S01]  /*1650*/  IMAD.U32 R4, RZ, RZ, UR4 ;  /* 0x00000004ff047e24 */ /* 0x000fe2000f8e00ff */
[----:B------:R0:W1:Y:S01]  /*1660*/  LDC.64 R14, c[0x4][R0] ;  /* 0x01000000000e7b82 */ /* 0x0000620000000a00 */
[----:B------:R-:W-:Y:S01]  /*1670*/  IMAD.U32 R5, RZ, RZ, UR5 ;  /* 0x00000005ff057e24 */ /* 0x000fe2000f8e00ff */
[----:B------:R-:W-:Y:S01]  /*1680*/  ULDC.64 UR4, c[0x4][0x70] ;  /* 0x01001c0000047ab9 */ /* 0x000fe20000000a00 */
[----:B------:R-:W-:Y:S02]  /*1690*/  IMAD.U32 R10, RZ, RZ, UR6 ;  /* 0x00000006ff0a7e24 */ /* 0x000fe4000f8e00ff */
[----:B------:R-:W-:Y:S02]  /*16a0*/  IMAD.U32 R6, RZ, RZ, UR4 ;  /* 0x00000004ff067e24 */ /* 0x000fe4000f8e00ff */
[----:B------:R-:W-:-:S02]  /*16b0*/  IMAD.U32 R7, RZ, RZ, UR5 ;  /* 0x00000005ff077e24 */ /* 0x000fc4000f8e00ff */
[----:B------:R-:W-:Y:S02]  /*16c0*/  IMAD.U32 R11, RZ, RZ, UR7 ;  /* 0x00000007ff0b7e24 */ /* 0x000fe4000f8e00ff */
[----:B------:R-:W-:Y:S02]  /*16d0*/  IMAD.MOV.U32 R8, RZ, RZ, 0x1e1 ;  /* 0x000001e1ff087424 */ /* 0x000fe400078e00ff */
[----:B------:R-:W-:Y:S02]  /*16e0*/  IMAD.MOV.U32 R12, RZ, RZ, 0x1 ;  /* 0x00000001ff0c7424 */ /* 0x000fe400078e00ff */
[----:B0-----:R-:W-:-:S07]  /*16f0*/  IMAD.MOV.U32 R13, RZ, RZ, RZ ;  /* 0x000000ffff0d7224 */ /* 0x001fce00078e00ff */
[----:B------:R-:W-:-:S07]  /*1700*/  LEPC R20, `(.L_x_15) ;  /* 0x000000001014794e */ /* 0x000fce0000000000 */
[----:B-1---5:R-:W-:Y:S05]  /*1710*/  CALL.ABS.NOINC R14 ;  /* 0x000000000e007343 */ /* 0x022fea0003c00000 */
.L_x_15:
[----:B------:R-:W-:-:S06]  /*1720*/  ULOP3.LUT UR4, UR36, 0x1, URZ, 0xfc, !UPT ;  /* 0x0000000124047892 */ /* 0x000fcc000f8efc3f */
[----:B0-----:R-:W-:-:S05]  /*1730*/  IMAD.U32 R0, RZ, RZ, UR4 ;  /* 0x00000004ff007e24 */ /* 0x001fca000f8e00ff */
[----:B------:R-:W-:-:S13]  /*1740*/  ISETP.NE.AND P0, PT, R0, 0x3, PT ;  /* 0x000000030000780c */ /* 0x000fda0003f05270 */
[----:B------:R-:W-:Y:S05]  /*1750*/  @!P0 BRA `(.L_x_16) ;  /* 0x0000000000048947 */ /* 0x000fea0003800000 */
[----:B------:R-:W-:Y:S01]  /*1760*/  BPT.TRAP 0x1 ;  /* 0x000000040000795c */ /* 0x000fe20000300000 */
.L_x_16:
[----:B------:R-:W-:Y:S02]  /*1770*/  IMAD.U32 R3, RZ, RZ, UR42 ;  /* 0x0000002aff037e24 */ /* 0x000fe4000f8e00ff */
[----:B------:R-:W-:-:S03]  /*1780*/  IMAD.U32 R0, RZ, RZ, UR46 ;  /* 0x0000002eff007e24 */ /* 0x000fc6000f8e00ff */
[----:B------:R-:W-:Y:S02]  /*1790*/  LEA R3, R3, UR41, 0x3 ;  /* 0x0000002903037c11 */ /* 0x000fe4000f8e18ff */
[----:B------:R-:W-:-:S04]  /*17a0*/  SHF.L.U32 R0, R0, 0x1f, RZ ;  /* 0x0000001f00007819 */ /* 0x000fc800000006ff */
[----:B------:R0:W1:Y:S01]  /*17b0*/  SYNCS.PHASECHK.TRANS64.TRYWAIT P1, [R3+URZ], R0 ;  /* 0x00000000030075a7 */ /* 0x000062000802017f */
[----:B------:R-:W-:Y:S05]  /*17c0*/  @!P0 BRA `(.L_x_17) ;  /* 0x0000000000048947 */ /* 0x000fea0003800000 */
[----:B------:R-:W-:Y:S01]  /*17d0*/  BPT.TRAP 0x1 ;  /* 0x000000040000795c */ /* 0x000fe20000300000 */
.L_x_17:
[----:B-1----:R-:W-:Y:S05]  /*17e0*/  @P1 BRA `(.L_x_18) ;  /* 0x0000000000081947 */ /* 0x002fea0003800000 */
[----:B------:R-:W1:Y:S02]  /*17f0*/  SYNCS.PHASECHK.TRANS64.TRYWAIT P1, [R3+URZ], R0 ;  /* 0x00000000030075a7 */ /* 0x000e64000802017f */
[----:B-1----:R-:W-:Y:S05]  /*1800*/  @!P1 BRA `(.L_x_19) ;  /* 0x0000003c00509947 */ /* 0x002fea0003800000 */
.L_x_18:
[----:B------:R-:W-:Y:S05]  /*1810*/  WARPSYNC.ALL ;  /* 0x0000000000007948 */ /* 0x000fea0003800000 */
[----:B------:R-:W-:Y:S01]  /*1820*/  ULEA UR8, UR42, UR47, 0x9 ;  /* 0x0000002f2a087291 */ /* 0x000fe2000f8e483f */
[----:B------:R-:W-:Y:S01]  /*1830*/  WARPGROUP.ARRIVE ;  /* 0x00000000000079c5 */ /* 0x000fe20000000000 */
[----:B------:R-:W-:Y:S01]  /*1840*/  ULEA UR9, UR42, UR48, 0x9 ;  /* 0x000000302a097291 */ /* 0x000fe2000f8e483f */
[----:B01----:R-:W-:Y:S01]  /*1850*/  IMAD.U32 R0, RZ, RZ, UR45 ;  /* 0x0000002dff007e24 */ /* 0x003fe2000f8e00ff */
[----:B------:R-:W-:Y:S01]  /*1860*/  UMOV UR5, 0x40000040 ;  /* 0x4000004000057882 */ /* 0x000fe20000000000 */
[----:B------:R-:W-:-:S02]  /*1870*/  UMOV UR7, 0x40000040 ;  /* 0x4000004000077882 */ /* 0x000fc40000000000 */
[----:B------:R-:W-:Y:S01]  /*1880*/  UMOV UR4, UR8 ;  /* 0x0000000800047c82 */ /* 0x000fe20008000000 */
[----:B------:R-:W-:Y:S01]  /*1890*/  ISETP.GE.AND P1, PT, R0, 0x1, PT ;  /* 0x000000010000780c */ /* 0x000fe20003f26270 */
[----:B------:R-:W-:Y:S02]  /*18a0*/  UMOV UR6, UR9 ;  /* 0x0000000900067c82 */ /* 0x000fe40008000000 */
[----:B------:R-:W-:Y:S01]  /*18b0*/  IGMMA.64x64x32.S8.S8 R24, gdesc[UR4], RZ, !UPT, gsb0 ;  /* 0x01e00000041879f1 */ /* 0x000fe2000c0410ff */
[----:B------:R-:W-:Y:S02]  /*18c0*/  UIADD3 UR4, UR8, 0x2, URZ ;  /* 0x0000000208047890 */ /* 0x000fe4000fffe03f */
[----:B------:R-:W-:Y:S01]  /*18d0*/  UIADD3 UR6, UR9, 0x2, URZ ;  /* 0x0000000209067890 */ /* 0x000fe2000fffe03f */
[----:B------:R-:W-:Y:S01]  /*18e0*/  UMOV UR5, 0x40000040 ;  /* 0x4000004000057882 */ /* 0x000fe20000000000 */
[----:B------:R-:W-:Y:S01]  /*18f0*/  UMOV UR7, 0x40000040 ;  /* 0x4000004000077882 */ /* 0x000fe20000000000 */
[----:B------:R-:W-:-:S02]  /*1900*/  WARPGROUP.DEPBAR.LE gsb0, 0x0 ;  /* 0x00008000000079c5 */ /* 0x000fc40000010000 */
[----:B------:R-:W-:-:S06]  /*1910*/  WARPGROUP.ARRIVE ;  /* 0x00000000000079c5 */ /* 0x000fcc0000000000 */
[----:B------:R-:W-:Y:S01]  /*1920*/  IGMMA.64x64x32.S8.S8 R24, gdesc[UR4], R24, gsb0 ;  /* 0x01e00000041879f1 */ /* 0x000fe20008041018 */
[----:B------:R-:W-:Y:S02]  /*1930*/  UIADD3 UR4, UR8, 0x4, URZ ;  /* 0x0000000408047890 */ /* 0x000fe4000fffe03f */
[----:B------:R-:W-:Y:S01]  /*1940*/  UIADD3 UR6, UR9, 0x4, URZ ;  /* 0x0000000409067890 */ /* 0x000fe2000fffe03f */
[----:B------:R-:W-:Y:S01]  /*1950*/  UMOV UR5, 0x40000040 ;  /* 0x4000004000057882 */ /* 0x000fe20000000000 */
[----:B------:R-:W-:Y:S01]  /*1960*/  UMOV UR7, 0x40000040 ;  /* 0x4000004000077882 */ /* 0x000fe20000000000 */
[----:B------:R-:W-:Y:S02]  /*1970*/  WARPGROUP.DEPBAR.LE gsb0, 0x0 ;  /* 0x00008000000079c5 */ /* 0x000fe40000010000 */
        /* <DEDUP_REMOVED lines=8> */
[----:B------:R-:W-:Y:S03]  /*1a00*/  IGMMA.64x64x32.S8.S8 R24, gdesc[UR4], R24, gsb0 ;  /* 0x01e00000041879f1 */ /* 0x000fe60008041018 */
[----:B------:R-:W-:Y:S02]  /*1a10*/  WARPGROUP.DEPBAR.LE gsb0, 0x0 ;  /* 0x00008000000079c5 */ /* 0x000fe40000010000 */
[----:B------:R-:W-:Y:S05]  /*1a20*/  @!P1 BRA `(.L_x_20) ;  /* 0x0000000400149947 */ /* 0x000fea0003800000 */
[----:B------:R-:W-:Y:S01]  /*1a30*/  UIADD3 UR4, UR42, 0x1, URZ ;  /* 0x000000012a047890 */ /* 0x000fe2000fffe03f */
[----:B------:R-:W-:Y:S01]  /*1a40*/  IMAD.U32 R0, RZ, RZ, UR45 ;  /* 0x0000002dff007e24 */ /* 0x000fe2000f8e00ff */
[----:B------:R-:W-:Y:S02]  /*1a50*/  UMOV UR9, UR42 ;  /* 0x0000002a00097c82 */ /* 0x000fe40008000000 */
[----:B------:R-:W-:-:S04]  /*1a60*/  UISETP.NE.AND UP0, UPT, UR4, 0x4, UPT ;  /* 0x000000040400788c */ /* 0x000fc8000bf05270 */
[----:B------:R-:W-:Y:S02]  /*1a70*/  USEL UR5, URZ, 0x1, UP0 ;  /* 0x000000013f057887 */ /* 0x000fe40008000000 */
[----:B------:R-:W-:Y:S02]  /*1a80*/  USEL UR8, UR4, URZ, UP0 ;  /* 0x0000003f04087287 */ /* 0x000fe40008000000 */
[----:B------:R-:W-:-:S06]  /*1a90*/  ULOP3.LUT UR5, UR46, UR5, URZ, 0x3c, !UPT ;  /* 0x000000052e057292 */ /* 0x000fcc000f8e3c3f */
[----:B------:R-:W-:-:S07]  /*1aa0*/  IMAD.U32 R5, RZ, RZ, UR5 ;  /* 0x00000005ff057e24 */ /* 0x000fce000f8e00ff */
.L_x_27:
[----:B01----:R-:W-:Y:S05]  /*1ab0*/  @!P0 BRA `(.L_x_21) ;  /* 0x0000000000048947 */ /* 0x003fea0003800000 */
[----:B------:R-:W-:Y:S01]  /*1ac0*/  BPT.TRAP 0x1 ;  /* 0x000000040000795c */ /* 0x000fe20000300000 */
.L_x_21:
[----:B------:R-:W-:Y:S01]  /*1ad0*/  ULEA UR4, UR8, UR41, 0x3 ;  /* 0x0000002908047291 */ /* 0x000fe2000f8e183f */
[----:B------:R-:W-:-:S08]  /*1ae0*/  SHF.L.U32 R3, R5, 0x1f, RZ ;  /* 0x0000001f05037819 */ /* 0x000fd000000006ff */
[----:B------:R0:W1:Y:S01]  /*1af0*/  SYNCS.PHASECHK.TRANS64.TRYWAIT P1, [UR4], R3 ;  /* 0x00000003ff0075a7 */ /* 0x0000620008020144 */
[----:B------:R-:W-:Y:S05]  /*1b00*/  @!P0 BRA `(.L_x_22) ;  /* 0x0000000000048947 */ /* 0x000fea0003800000 */
[----:B------:R-:W-:Y:S01]  /*1b10*/  BPT.TRAP 0x1 ;  /* 0x000000040000795c */ /* 0x000fe20000300000 */
.L_x_22:
[----:B-1----:R-:W-:Y:S05]  /*1b20*/  @P1 BRA `(.L_x_23) ;  /* 0x0000000000081947 */ /* 0x002fea0003800000 */
[----:B------:R-:W1:Y:S02]  /*1b30*/  SYNCS.PHASECHK.TRANS64.TRYWAIT P1, [UR4], R3 ;  /* 0x00000003ff0075a7 */ /* 0x000e640008020144 */
[----:B-1----:R-:W-:Y:S05]  /*1b40*/  @!P1 BRA `(.L_x_24) ;  /* 0x0000003800949947 */ /* 0x002fea0003800000 */
.L_x_23:
[----:B------:R-:W-:Y:S01]  /*1b50*/  ULEA UR10, UR8, UR47, 0x9 ;  /* 0x0000002f080a7291 */ /* 0x000fe2000f8e483f */
[----:B------:R-:W-:Y:S01]  /*1b60*/  WARPGROUP.ARRIVE ;  /* 0x00000000000079c5 */ /* 0x000fe20000000000 */
[----:B------:R-:W-:Y:S01]  /*1b70*/  ULEA UR11, UR8, UR48, 0x9 ;  /* 0x00000030080b7291 */ /* 0x000fe2000f8e483f */
[----:B------:R-:W-:Y:S01]  /*1b80*/  UMOV UR5, 0x40000040 ;  /* 0x4000004000057882 */ /* 0x000fe20000000000 */
[----:B------:R-:W-:-:S03]  /*1b90*/  UMOV UR7, 0x40000040 ;  /* 0x4000004000077882 */ /* 0x000fc60000000000 */
[----:B------:R-:W-:Y:S02]  /*1ba0*/  UMOV UR4, UR10 ;  /* 0x0000000a00047c82 */ /* 0x000fe40008000000 */
[----:B------:R-:W-:Y:S02]  /*1bb0*/  UMOV UR6, UR11 ;  /* 0x0000000b00067c82 */ /* 0x000fe40008000000 */
[----:B------:R-:W-:Y:S01]  /*1bc0*/  IGMMA.64x64x32.S8.S8 R24, gdesc[UR4], R24, gsb0 ;  /* 0x01e00000041879f1 */ /* 0x000fe20008041018 */
        /* <DEDUP_REMOVED lines=23> */
[----:B------:R-:W-:Y:S01]  /*1d40*/  BPT.TRAP 0x1 ;  /* 0x000000040000795c */ /* 0x000fe20000300000 */
.L_x_25:
[----:B------:R-:W-:Y:S02]  /*1d50*/  UISETP.GT.U32.AND UP0, UPT, UR36, 0x1, UPT ;  /* 0x000000012400788c */ /* 0x000fe4000bf04070 */
[----:B------:R-:W-:-:S04]  /*1d60*/  ULEA UR4, UR9, UR41, 0x3 ;  /* 0x0000002909047291 */ /* 0x000fc8000f8e183f */
[----:B------:R-:W-:Y:S01]  /*1d70*/  UIADD3 UR4, UR4, 0x20, URZ ;  /* 0x0000002004047890 */ /* 0x000fe2000fffe03f */
[----:B------:R-:W-:-:S03]  /*1d80*/  PLOP3.LUT P1, PT, PT, PT, UP0, 0x80, 0x0 ;  /* 0x000000000000781c */ /* 0x000fc60003f2f008 */
[----:B------:R-:W-:-:S09]  /*1d90*/  UPRMT UR4, URZ, 0x654, UR4 ;  /* 0x000006543f047896 */ /* 0x000fd20008000004 */
[----:B------:R-:W-:Y:S01]  /*1da0*/  SYNCS.ARRIVE.TRANS64.RED.A1T0 RZ, [UR4], RZ ;  /* 0x000000ffffff79a7 */ /* 0x000fe20008100404 */
[----:B------:R-:W-:Y:S05]  /*1db0*/  @P1 BRA `(.L_x_26) ;  /* 0x0000000000041947 */ /* 0x000fea0003800000 */
[----:B------:R-:W-:Y:S01]  /*1dc0*/  BPT.TRAP 0x1 ;  /* 0x000000040000795c */ /* 0x000fe20000300000 */
.L_x_26:
[----:B------:R-:W-:Y:S01]  /*1dd0*/  UIADD3 UR8, UR8, 0x1, URZ ;  /* 0x0000000108087890 */ /* 0x000fe2000fffe03f */
[C---:B------:R-:W-:Y:S01]  /*1de0*/  ISETP.GT.AND P1, PT, R0.reuse, 0x1, PT ;  /* 0x000000010000780c */ /* 0x040fe20003f24270 */
[----:B------:R-:W-:Y:S01]  /*1df0*/  UIADD3 UR9, UR9, 0x1, URZ ;  /* 0x0000000109097890 */ /* 0x000fe2000fffe03f */
[----:B------:R-:W-:Y:S01]  /*1e00*/  VIADD R0, R0, 0xffffffff ;  /* 0xffffffff00007836 */ /* 0x000fe20000000000 */
[----:B------:R-:W-:Y:S02]  /*1e10*/  UISETP.NE.AND UP0, UPT, UR8, 0x4, UPT ;  /* 0x000000040800788c */ /* 0x000fe4000bf05270 */
[----:B------:R-:W-:Y:S02]  /*1e20*/  UISETP.NE.AND UP1, UPT, UR9, 0x4, UPT ;  /* 0x000000040900788c */ /* 0x000fe4000bf25270 */
[----:B------:R-:W-:Y:S02]  /*1e30*/  USEL UR4, URZ, 0x1, UP0 ;  /* 0x000000013f047887 */ /* 0x000fe40008000000 */
[----:B------:R-:W-:-:S02]  /*1e40*/  USEL UR8, UR8, URZ, UP0 ;  /* 0x0000003f08087287 */ /* 0x000fc40008000000 */
[----:B------:R-:W-:Y:S02]  /*1e50*/  USEL UR9, UR9, URZ, UP1 ;  /* 0x0000003f09097287 */ /* 0x000fe40008800000 */
[----:B------:R-:W-:Y:S01]  /*1e60*/  LOP3.LUT R5, R5, UR4, RZ, 0x3c, !PT ;  /* 0x0000000405057c12 */ /* 0x000fe2000f8e3cff */
[----:B------:R-:W-:Y:S09]  /*1e70*/  @P1 BRA `(.L_x_27) ;  /* 0xfffffffc000c1947 */ /* 0x000ff2000383ffff */
.L_x_20:
[----:B------:R-:W2:Y:S01]  /*1e80*/  LDC R0, c[0x0][0x28c] ;  /* 0x0000a300ff007b82 */ /* 0x000ea20000000800 */
[----:B------:R3:W-:Y:S01]  /*1e90*/  SYNCS.ARRIVE.TRANS64.A1T0 RZ, [R60+UR44], RZ ;  /* 0x000000ff3cff79a7 */ /* 0x0007e2000810002c */
[----:B--2---:R-:W-:-:S13]  /*1ea0*/  ISETP.GE.AND P1, PT, R0, 0x1, PT ;  /* 0x000000010000780c */ /* 0x004fda0003f26270 */
[----:B---3--:R-:W-:Y:S05]  /*1eb0*/  @!P1 BRA `(.L_x_28) ;  /* 0x0000000000309947 */ /* 0x008fea0003800000 */
[----:B------:R-:W-:Y:S05]  /*1ec0*/  @!P0 BRA `(.L_x_29) ;  /* 0x0000000000048947 */ /* 0x000fea0003800000 */
[----:B------:R-:W-:Y:S01]  /*1ed0*/  BPT.TRAP 0x1 ;  /* 0x000000040000795c */ /* 0x000fe20000300000 */
.L_x_29:
[----:B------:R-:W-:Y:S02]  /*1ee0*/  UIADD3 UR4, UR45, UR42, URZ ;  /* 0x0000002a2d047290 */ /* 0x000fe4000fffe03f */
[----:B------:R-:W-:Y:S02]  /*1ef0*/  UISETP.GT.U32.AND UP0, UPT, UR36, 0x1, UPT ;  /* 0x000000012400788c */ /* 0x000fe4000bf04070 */
[----:B------:R-:W-:-:S04]  /*1f00*/  USHF.L.U32 UR4, UR4, 0x3, URZ ;  /* 0x0000000304047899 */ /* 0x000fc8000800063f */
[----:B------:R-:W-:Y:S01]  /*1f10*/  ULOP3.LUT UR4, UR4, 0x18, URZ, 0xc0, !UPT ;  /* 0x0000001804047892 */ /* 0x000fe2000f8ec03f */
[----:B------:R-:W-:-:S03]  /*1f20*/  PLOP3.LUT P0, PT, PT, PT, UP0, 0x80, 0x0 ;  /* 0x000000000000781c */ /* 0x000fc60003f0f008 */
[----:B------:R-:W-:-:S04]  /*1f30*/  UIADD3 UR4, UR41, 0x20, UR4 ;  /* 0x0000002029047890 */ /* 0x000fc8000fffe004 */
[----:B------:R-:W-:-:S09]  /*1f40*/  UPRMT UR4, URZ, 0x654, UR4 ;  /* 0x000006543f047896 */ /* 0x000fd20008000004 */
[----:B------:R-:W-:Y:S01]  /*1f50*/  SYNCS.ARRIVE.TRANS64.RED.A1T0 RZ, [UR4], RZ ;  /* 0x000000ffffff79a7 */ /* 0x000fe20008100404 */
[----:B------:R-:W-:Y:S05]  /*1f60*/  @P0 BRA `(.L_x_28) ;  /* 0x0000000000040947 */ /* 0x000fea0003800000 */
[----:B------:R-:W-:Y:S01]  /*1f70*/  BPT.TRAP 0x1 ;  /* 0x000000040000795c */ /* 0x000fe20000300000 */
.L_x_28:
[----:B------:R-:W-:Y:S01]  /*1f80*/  SHF.L.U32 R0, R68, 0x1f, RZ ;  /* 0x0000001f44007819 */ /* 0x000fe200000006ff */
[----:B------:R-:W-:Y:S01]  /*1f90*/  UIADD3 UR42, UR40, UR42, URZ ;  /* 0x0000002a282a7290 */ /* 0x000fe2000fffe03f */
[----:B------:R-:W2:Y:S01]  /*1fa0*/  LDC R15, c[0x0][0x288] ;  /* 0x0000a200ff0f7b82 */ /* 0x000ea20000000800 */
[----:B------:R-:W-:Y:S02]  /*1fb0*/  IMAD.SHL.U32 R8, R58, 0x2, RZ ;  /* 0x000000023a087824 */ /* 0x000fe400078e00ff */
[----:B------:R-:W-:Y:S02]  /*1fc0*/  USHF.R.U32.HI UR4, URZ, 0x2, UR42 ;  /* 0x000000023f047899 */ /* 0x000fe4000801162a */
[----:B------:R-:W-:Y:S01]  /*1fd0*/  UISETP.GT.U32.AND UP0, UPT, UR42, 0x3, UPT ;  /* 0x000000032a00788c */ /* 0x000fe2000bf04070 */
[----:B------:R-:W-:Y:S01]  /*1fe0*/  SHF.R.S32.HI R9, RZ, 0x1f, R8 ;  /* 0x0000001fff097819 */ /* 0x000fe20000011408 */
[----:B------:R-:W-:Y:S01]  /*1ff0*/  ULOP3.LUT UR4, UR4, 0x1, URZ, 0xc0, !UPT ;  /* 0x0000000104047892 */ /* 0x000fe2000f8ec03f */
[----:B------:R-:W3:Y:S01]  /*2000*/  SYNCS.PHASECHK.TRANS64.TRYWAIT P0, [R61+UR43+0x10], R0 ;  /* 0x000010003d0075a7 */ /* 0x000ee2000800016b */
[----:B------:R-:W-:-:S02]  /*2010*/  UISETP.LT.U32.AND UP0, UPT, UR40, 0x4, UP0 ;  /* 0x000000042800788c */ /* 0x000fc40008701070 */
[----:B------:R-:W-:Y:S02]  /*2020*/  UISETP.NE.U32.AND UP1, UPT, UR4, 0x1, UPT ;  /* 0x000000010400788c */ /* 0x000fe4000bf25070 */
[----:B------:R-:W-:Y:S02]  /*2030*/  USEL UR5, URZ, 0x1, !UP0 ;  /* 0x000000013f057887 */ /* 0x000fe4000c000000 */
[----:B------:R-:W-:Y:S02]  /*2040*/  UISETP.GT.U32.AND UP1, UPT, UR40, 0x3, !UP1 ;  /* 0x000000032800788c */ /* 0x000fe4000cf24070 */
[----:B------:R-:W-:Y:S02]  /*2050*/  ULOP3.LUT UR42, UR42, 0x3, URZ, 0xc0, !UPT ;  /* 0x000000032a2a7892 */ /* 0x000fe4000f8ec03f */
[----:B------:R-:W-:-:S04]  /*2060*/  USEL UR4, URZ, 0x1, !UP1 ;  /* 0x000000013f047887 */ /* 0x000fc8000c800000 */
[----:B------:R-:W-:Y:S01]  /*2070*/  ULOP3.LUT UR46, UR4, UR46, UR5, 0x96, !UPT ;  /* 0x0000002e042e7292 */ /* 0x000fe2000f8e9605 */
[----:B--23--:R-:W-:Y:S11]  /*2080*/  @!P0 BRA `(.L_x_30) ;  /* 0x00000034005c8947 */ /* 0x00cff60003800000 */
.L_x_124:
[----:B--2---:R-:W-:Y:S01]  /*2090*/  IMAD.SHL.U32 R0, R19, 0x40, RZ ;  /* 0x0000004013007824 */ /* 0x004fe200078e00ff */
[----:B------:R-:W-:Y:S01]  /*20a0*/  ULDC UR6, c[0x0][0x284] ;  /* 0x0000a10000067ab9 */ /* 0x000fe20000000800 */
[----:B------:R-:W-:Y:S01]  /*20b0*/  IMAD.SHL.U32 R14, R18, 0x40, RZ ;  /* 0x00000040120e7824 */ /* 0x000fe200078e00ff */
[----:B------:R-:W-:Y:S01]  /*20c0*/  SHF.R.S32.HI R66, RZ, 0x1f, R2 ;  /* 0x0000001fff427819 */ /* 0x000fe20000011402 */
[----:B------:R-:W-:Y:S01]  /*20d0*/  ULDC.64 UR4, c[0x0][0x5d0] ;  /* 0x0001740000047ab9 */ /* 0x000fe20000000a00 */
[----:B------:R-:W-:Y:S01]  /*20e0*/  ISETP.GE.AND P0, PT, R0, UR6, PT ;  /* 0x0000000600007c0c */ /* 0x000fe2000bf06270 */
[----:B-1----:R-:W-:Y:S01]  /*20f0*/  IMAD.WIDE.U32 R4, R2, UR4, R8 ;  /* 0x0000000402047c25 */ /* 0x002fe2000f8e0008 */
[----:B------:R-:W-:Y:S02]  /*2100*/  SHF.R.S32.HI R65, RZ, 0x1f, R14 ;  /* 0x0000001fff417819 */ /* 0x000fe4000001140e */
[----:B------:R-:W-:Y:S01]  /*2110*/  ISETP.GE.OR P0, PT, R14, R15, P0 ;  /* 0x0000000f0e00720c */ /* 0x000fe20000706670 */
[----:B0-----:R-:W-:Y:S01]  /*2120*/  IMAD R3, R66, UR4, RZ ;  /* 0x0000000442037c24 */ /* 0x001fe2000f8e02ff */
[----:B------:R-:W-:-:S03]  /*2130*/  IADD3 R4, P1, R14, R4, RZ ;  /* 0x000000040e047210 */ /* 0x000fc60007f3e0ff */
[----:B------:R-:W-:-:S05]  /*2140*/  IMAD R3, R2, UR5, R3 ;  /* 0x0000000502037c24 */ /* 0x000fca000f8e0203 */
[----:B------:R-:W-:-:S03]  /*2150*/  IADD3.X R5, R65, R5, R3, P1, !PT ;  /* 0x0000000541057210 */ /* 0x000fc60000ffe403 */
[----:B------:R-:W-:Y:S05]  /*2160*/  @P0 BRA `(.L_x_31) ;  /* 0x0000001c00200947 */ /* 0x000fea0003800000 */
[----:B------:R-:W0:Y:S01]  /*2170*/  LDC.64 R10, c[0x0][0x5c8] ;  /* 0x00017200ff0a7b82 */ /* 0x000e220000000a00 */
[----:B------:R-:W-:Y:S01]  /*2180*/  IMAD.WIDE R12, R19, 0x40, R56 ;  /* 0x00000040130c7825 */ /* 0x000fe200078e0238 */
[----:B------:R-:W-:Y:S01]  /*2190*/  ULDC.64 UR4, c[0x0][0x5c0] ;  /* 0x0001700000047ab9 */ /* 0x000fe20000000a00 */
[----:B------:R-:W-:Y:S02]  /*21a0*/  BSSY B0, `(.L_x_31) ;  /* 0x00001c4000007945 */ /* 0x000fe40003800000 */
[----:B------:R-:W-:Y:S02]  /*21b0*/  IMAD.IADD R67, R63, 0x1, -R0 ;  /* 0x000000013f437824 */ /* 0x000fe400078e0a00 */
[-C--:B0-----:R-:W-:Y:S02]  /*21c0*/  IMAD R3, R13, R10.reuse, RZ ;  /* 0x0000000a0d037224 */ /* 0x081fe400078e02ff */
[----:B------:R-:W-:-:S04]  /*21d0*/  IMAD.WIDE.U32 R4, R12, R10, R4 ;  /* 0x0000000a0c047225 */ /* 0x000fc800078e0004 */
[----:B------:R-:W-:Y:S01]  /*21e0*/  IMAD R3, R12, R11, R3 ;  /* 0x0000000b0c037224 */ /* 0x000fe200078e0203 */
[----:B------:R-:W-:-:S03]  /*21f0*/  IADD3 R6, P0, R4, UR4, RZ ;  /* 0x0000000404067c10 */ /* 0x000fc6000ff1e0ff */
[----:B------:R-:W-:Y:S01]  /*2200*/  IMAD.IADD R3, R5, 0x1, R3 ;  /* 0x0000000105037824 */ /* 0x000fe200078e0203 */
[----:B------:R-:W-:-:S04]  /*2210*/  LEA R4, P1, R10, R6, 0x3 ;  /* 0x000000060a047211 */ /* 0x000fc800078218ff */
[----:B------:R-:W-:Y:S01]  /*2220*/  IADD3.X R7, R3, UR5, RZ, P0, !PT ;  /* 0x0000000503077c10 */ /* 0x000fe200087fe4ff */
[----:B------:R-:W-:Y:S01]  /*2230*/  IMAD R3, R58, -0x2, R15 ;  /* 0xfffffffe3a037824 */ /* 0x000fe200078e020f */
[----:B-----5:R-:W-:Y:S02]  /*2240*/  ISETP.NE.AND P0, PT, R23, RZ, PT ;  /* 0x000000ff1700720c */ /* 0x020fe40003f05270 */
[----:B------:R-:W-:Y:S01]  /*2250*/  LEA.HI.X R5, R10, R7, R11, 0x3, P1 ;  /* 0x000000070a057211 */ /* 0x000fe200008f1c0b */
[----:B------:R-:W-:-:S10]  /*2260*/  IMAD.IADD R69, R3, 0x1, -R14 ;  /* 0x0000000103457824 */ /* 0x000fd400078e0a0e */
[----:B------:R-:W-:Y:S05]  /*2270*/  @!P0 BRA `(.L_x_32) ;  /* 0x0000001400188947 */ /* 0x000fea0003800000 */
[----:B------:R-:W0:Y:S01]  /*2280*/  LDC.64 R18, c[0x0][0x5b0] ;  /* 0x00016c00ff127b82 */ /* 0x000e220000000a00 */
[----:B------:R-:W-:Y:S01]  /*2290*/  ULDC.64 UR4, c[0x0][0x5b8] ;  /* 0x00016e0000047ab9 */ /* 0x000fe20000000a00 */
[----:B------:R-:W-:Y:S01]  /*22a0*/  ISETP.GE.AND P2, PT, R69, 0x1, PT ;  /* 0x000000014500780c */ /* 0x000fe20003f46270 */
[----:B------:R-:W-:Y:S01]  /*22b0*/  IMAD.WIDE.U32 R8, R2, UR4, R8 ;  /* 0x0000000402087c25 */ /* 0x000fe2000f8e0008 */
[----:B------:R-:W-:Y:S02]  /*22c0*/  BSSY B1, `(.L_x_33) ;  /* 0x000000e000017945 */ /* 0x000fe40003800000 */
[----:B------:R-:W-:Y:S01]  /*22d0*/  ISETP.LT.OR P4, PT, R67, 0x1, !P2 ;  /* 0x000000014300780c */ /* 0x000fe20005781670 */
[----:B------:R-:W-:Y:S01]  /*22e0*/  IMAD R3, R66, UR4, RZ ;  /* 0x0000000442037c24 */ /* 0x000fe2000f8e02ff */
[----:B------:R-:W1:Y:S01]  /*22f0*/  LDC.64 R20, c[0x0][0x5a8] ;  /* 0x00016a00ff147b82 */ /* 0x000e620000000a00 */
[----:B------:R-:W-:Y:S02]  /*2300*/  IADD3 R8, P0, R14, R8, RZ ;  /* 0x000000080e087210 */ /* 0x000fe40007f1e0ff */
[----:B------:R-:W-:-:S05]  /*2310*/  IMAD R3, R2, UR5, R3 ;  /* 0x0000000502037c24 */ /* 0x000fca000f8e0203 */
[----:B------:R-:W-:Y:S01]  /*2320*/  IADD3.X R9, R65, R9, R3, P0, !PT ;  /* 0x0000000941097210 */ /* 0x000fe200007fe403 */
[-C--:B0-----:R-:W-:Y:S02]  /*2330*/  IMAD R0, R13, R18.reuse, RZ ;  /* 0x000000120d007224 */ /* 0x081fe400078e02ff */
[----:B------:R-:W-:-:S04]  /*2340*/  IMAD.WIDE.U32 R2, R12, R18, R8 ;  /* 0x000000120c027225 */ /* 0x000fc800078e0008 */
[----:B------:R-:W-:Y:S01]  /*2350*/  IMAD R15, R12, R19, R0 ;  /* 0x000000130c0f7224 */ /* 0x000fe200078e0200 */
[----:B-1----:R-:W-:-:S04]  /*2360*/  IADD3 R2, P0, R2, R20, RZ ;  /* 0x0000001402027210 */ /* 0x002fc80007f1e0ff */
[----:B------:R-:W-:Y:S01]  /*2370*/  IADD3.X R3, R21, R3, R15, P0, !PT ;  /* 0x0000000315037210 */ /* 0x000fe200007fe40f */
[----:B------:R-:W-:Y:S08]  /*2380*/  @P4 BRA `(.L_x_34) ;  /* 0x0000000000044947 */ /* 0x000ff00003800000 */
[----:B------:R0:W5:Y:S02]  /*2390*/  LDG.E.U8 R64, desc[UR52][R2.64] ;  /* 0x0000003402407981 */ /* 0x000164000c1e1100 */
.L_x_34:
[----:B------:R-:W-:Y:S05]  /*23a0*/  BSYNC B1 ;  /* 0x0000000000017941 */ /* 0x000fea0003800000 */
.L_x_33:
[----:B-----5:R-:W-:Y:S01]  /*23b0*/  LOP3.LUT R0, R64, 0xffff, RZ, 0xc0, !PT ;  /* 0x0000ffff40007812 */ /* 0x020fe200078ec0ff */
[C---:B------:R-:W-:Y:S01]  /*23c0*/  IMAD.SHL.U32 R10, R18.reuse, 0x8, RZ ;  /* 0x00000008120a7824 */ /* 0x040fe200078e00ff */
[----:B------:R-:W-:Y:S01]  /*23d0*/  SHF.L.U64.HI R11, R18, 0x3, R19 ;  /* 0x00000003120b7819 */ /* 0x000fe20000010213 */
[----:B------:R-:W-:Y:S01]  /*23e0*/  BSSY B1, `(.L_x_35) ;  /* 0x0000016000017945 */ /* 0x000fe20003800000 */
[----:B------:R-:W-:Y:S02]  /*23f0*/  ISETP.GE.AND P1, PT, R69, 0x2, PT ;  /* 0x000000024500780c */ /* 0x000fe40003f26270 */
[----:B------:R-:W-:Y:S01]  /*2400*/  PRMT R0, R0, 0x8880, RZ ;  /* 0x0000888000007816 */ /* 0x000fe200000000ff */
[----:B------:R-:W-:Y:S01]  /*2410*/  IMAD.WIDE.U32 R10, R12, R18, R10 ;  /* 0x000000120c0a7225 */ /* 0x000fe200078e000a */
[C---:B------:R-:W-:Y:S02]  /*2420*/  ISETP.LT.OR P6, PT, R67.reuse, 0x1, !P1 ;  /* 0x000000014300780c */ /* 0x040fe40004fc1670 */
[----:B------:R-:W-:Y:S01]  /*2430*/  ISETP.LT.OR P2, PT, R67, 0x9, !P2 ;  /* 0x000000094300780c */ /* 0x000fe20005741670 */
[----:B------:R-:W-:Y:S01]  /*2440*/  IMAD R13, R0, R23, RZ ;  /* 0x00000017000d7224 */ /* 0x000fe200078e02ff */
[----:B------:R-:W-:Y:S01]  /*2450*/  IADD3 R8, P0, P3, R8, R20, R10 ;  /* 0x0000001408087210 */ /* 0x000fe20007b1e00a */
[----:B------:R-:W-:Y:S01]  /*2460*/  IMAD.IADD R0, R15, 0x1, R11 ;  /* 0x000000010f007824 */ /* 0x000fe200078e020b */
[----:B------:R-:W-:Y:S01]  /*2470*/  ISETP.LT.OR P1, PT, R67, 0x9, !P1 ;  /* 0x000000094300780c */ /* 0x000fe20004f21670 */
[----:B------:R-:W-:-:S03]  /*2480*/  @!P4 IMAD R11, R24, R22, R13 ;  /* 0x00000016180bc224 */ /* 0x000fc600078e020d */
[----:B------:R-:W-:Y:S02]  /*2490*/  IADD3.X R9, R9, R21, R0, P0, P3 ;  /* 0x0000001509097210 */ /* 0x000fe400007e6400 */
[C---:B------:R-:W-:Y:S01]  /*24a0*/  ISETP.GE.AND P3, PT, R69.reuse, 0x9, PT ;  /* 0x000000094500780c */ /* 0x040fe20003f66270 */
[----:B------:R1:W-:Y:S01]  /*24b0*/  @!P4 STG.E.U8 desc[UR52][R6.64], R11 ;  /* 0x0000000b0600c986 */ /* 0x0003e2000c101134 */
[----:B------:R-:W-:Y:S02]  /*24c0*/  ISETP.GE.AND P0, PT, R69, 0xa, PT ;  /* 0x0000000a4500780c */ /* 0x000fe40003f06270 */
[C---:B------:R-:W-:Y:S02]  /*24d0*/  ISETP.LT.OR P5, PT, R67.reuse, 0x1, !P3 ;  /* 0x000000014300780c */ /* 0x040fe40005fa1670 */
[C---:B------:R-:W-:Y:S02]  /*24e0*/  ISETP.LT.OR P4, PT, R67.reuse, 0x1, !P0 ;  /* 0x000000014300780c */ /* 0x040fe40004781670 */
[----:B------:R-:W-:Y:S01]  /*24f0*/  ISETP.LT.OR P3, PT, R67, 0x9, !P3 ;  /* 0x000000094300780c */ /* 0x000fe20005f61670 */
[----:B------:R-:W-:-:S12]  /*2500*/  @P6 BRA `(.L_x_36) ;  /* 0x00000000000c6947 */ /* 0x000fd80003800000 */
[----:B------:R-:W2:Y:S02]  /*2510*/  LDG.E.U8 R64, desc[UR52][R2.64+0x1] ;  /* 0x0000013402407981 */ /* 0x000ea4000c1e1100 */
[----:B--2---:R-:W-:-:S05]  /*2520*/  PRMT R0, R64, 0x8880, RZ ;  /* 0x0000888040007816 */ /* 0x004fca00000000ff */
[----:B------:R-:W-:-:S07]  /*2530*/  IMAD R13, R0, R23, RZ ;  /* 0x00000017000d7224 */ /* 0x000fce00078e02ff */
.L_x_36:
[----:B------:R-:W-:Y:S05]  /*2540*/  BSYNC B1 ;  /* 0x0000000000017941 */ /* 0x000fea0003800000 */
.L_x_35:
[----:B------:R-:W-:Y:S01]  /*2550*/  @!P6 IMAD R25, R25, R22, R13 ;  /* 0x000000161919e224 */ /* 0x000fe200078e020d */
[----:B------:R-:W-:Y:S04]  /*2560*/  BSSY B1, `(.L_x_37) ;  /* 0x0000006000017945 */ /* 0x000fe80003800000 */
[----:B------:R2:W-:Y:S01]  /*2570*/  @!P6 STG.E.U8 desc[UR52][R6.64+0x1], R25 ;  /* 0x000001190600e986 */ /* 0x0005e2000c101134 */
[----:B------:R-:W-:Y:S05]  /*2580*/  @P2 BRA `(.L_x_38) ;  /* 0x00000000000c2947 */ /* 0x000fea0003800000 */
[----:B------:R-:W3:Y:S02]  /*2590*/  LDG.E.U8 R64, desc[UR52][R8.64] ;  /* 0x0000003408407981 */ /* 0x000ee4000c1e1100 */
[----:B---3--:R-:W-:-:S05]  /*25a0*/  PRMT R0, R64, 0x8880, RZ ;  /* 0x0000888040007816 */ /* 0x008fca00000000ff */
[----:B------:R-:W-:-:S07]  /*25b0*/  IMAD R13, R0, R23, RZ ;  /* 0x00000017000d7224 */ /* 0x000fce00078e02ff */
.L_x_38:
[----:B------:R-:W-:Y:S05]  /*25c0*/  BSYNC B1 ;  /* 0x0000000000017941 */ /* 0x000fea0003800000 */
.L_x_37:
[----:B-1----:R-:W-:Y:S01]  /*25d0*/  @!P2 IMAD R11, R26, R22, R13 ;  /* 0x000000161a0ba224 */ /* 0x002fe200078e020d */
[----:B------:R-:W-:Y:S04]  /*25e0*/  BSSY B1, `(.L_x_39) ;  /* 0x0000006000017945 */ /* 0x000fe80003800000 */
[----:B------:R1:W-:Y:S01]  /*25f0*/  @!P2 STG.E.U8 desc[UR52][R4.64], R11 ;  /* 0x0000000b0400a986 */ /* 0x0003e2000c101134 */
[----:B------:R-:W-:Y:S05]  /*2600*/  @P1 BRA `(.L_x_40) ;  /* 0x00000000000c1947 */ /* 0x000fea0003800000 */
[----:B------:R-:W3:Y:S02]  /*2610*/  LDG.E.U8 R64, desc[UR52][R8.64+0x1] ;  /* 0x0000013408407981 */ /* 0x000ee4000c1e1100 */
[----:B---3--:R-:W-:-:S05]  /*2620*/  PRMT R0, R64, 0x8880, RZ ;  /* 0x0000888040007816 */ /* 0x008fca00000000ff */
[----:B------:R-:W-:-:S07]  /*2630*/  IMAD R13, R0, R23, RZ ;  /* 0x00000017000d7224 */ /* 0x000fce00078e02ff */
.L_x_40:
[----:B------:R-:W-:Y:S05]  /*2640*/  BSYNC B1 ;  /* 0x0000000000017941 */ /* 0x000fea0003800000 */
.L_x_39:
[----:B------:R-:W-:Y:S01]  /*2650*/  @!P1 IMAD R27, R27, R22, R13 ;  /* 0x000000161b1b9224 */ /* 0x000fe200078e020d */
[----:B------:R-:W-:Y:S04]  /*2660*/  BSSY B1, `(.L_x_41) ;  /* 0x0000006000017945 */ /* 0x000fe80003800000 */
[----:B------:R3:W-:Y:S01]  /*2670*/  @!P1 STG.E.U8 desc[UR52][R4.64+0x1], R27 ;  /* 0x0000011b04009986 */ /* 0x0007e2000c101134 */
[----:B------:R-:W-:Y:S05]  /*2680*/  @P5 BRA `(.L_x_42) ;  /* 0x00000000000c5947 */ /* 0x000fea0003800000 */
[----:B------:R-:W4:Y:S02]  /*2690*/  LDG.E.U8 R64, desc[UR52][R2.64+0x8] ;  /* 0x0000083402407981 */ /* 0x000f24000c1e1100 */
[----:B----4-:R-:W-:-:S05]  /*26a0*/  PRMT R0, R64, 0x8880, RZ ;  /* 0x0000888040007816 */ /* 0x010fca00000000ff */
[----:B------:R-:W-:-:S07]  /*26b0*/  IMAD R13, R0, R23, RZ ;  /* 0x00000017000d7224 */ /* 0x000fce00078e02ff */
.L_x_42:
[----:B------:R-:W-:Y:S05]  /*26c0*/  BSYNC B1 ;  /* 0x0000000000017941 */ /* 0x000fea0003800000 */
.L_x_41:
[----:B-1----:R-:W-:Y:S01]  /*26d0*/  @!P5 IMAD R11, R28, R22, R13 ;  /* 0x000000161c0bd224 */ /* 0x002fe200078e020d */
[----:B------:R-:W-:Y:S04]  /*26e0*/  BSSY B1, `(.L_x_43) ;  /* 0x0000006000017945 */ /* 0x000fe80003800000 */
[----:B------:R1:W-:Y:S01]  /*26f0*/  @!P5 STG.E.U8 desc[UR52][R6.64+0x8], R11 ;  /* 0x0000080b0600d986 */ /* 0x0003e2000c101134 */
[----:B------:R-:W-:Y:S05]  /*2700*/  @P4 BRA `(.L_x_44) ;  /* 0x00000000000c4947 */ /* 0x000fea0003800000 */
[----:B------:R-:W4:Y:S02]  /*2710*/  LDG.E.U8 R64, desc[UR52][R2.64+0x9] ;  /* 0x0000093402407981 */ /* 0x000f24000c1e1100 */
[----:B----4-:R-:W-:-:S05]  /*2720*/  PRMT R0, R64, 0x8880, RZ ;  /* 0x0000888040007816 */ /* 0x010fca00000000ff */
[----:B------:R-:W-:-:S07]  /*2730*/  IMAD R13, R0, R23, RZ ;  /* 0x00000017000d7224 */ /* 0x000fce00078e02ff */
.L_x_44:
[----:B------:R-:W-:Y:S05]  /*2740*/  BSYNC B1 ;  /* 0x0000000000017941 */ /* 0x000fea0003800000 */
.L_x_43:
[----:B------:R-:W-:Y:S01]  /*2750*/  @!P4 IMAD R29, R29, R22, R13 ;  /* 0x000000161d1dc224 */ /* 0x000fe200078e020d */
[----:B------:R-:W-:Y:S04]  /*2760*/  BSSY B1, `(.L_x_45) ;  /* 0x0000006000017945 */ /* 0x000fe80003800000 */
[----:B------:R4:W-:Y:S01]  /*2770*/  @!P4 STG.E.U8 desc[UR52][R6.64+0x9], R29 ;  /* 0x0000091d0600c986 */ /* 0x0009e2000c101134 */
[----:B------:R-:W-:Y:S05]  /*2780*/  @P3 BRA `(.L_x_46) ;  /* 0x00000000000c3947 */ /* 0x000fea0003800000 */
[----:B------:R-:W5:Y:S02]  /*2790*/  LDG.E.U8 R64, desc[UR52][R8.64+0x8] ;  /* 0x0000083408407981 */ /* 0x000f64000c1e1100 */
[----:B-----5:R-:W-:-:S05]  /*27a0*/  PRMT R0, R64, 0x8880, RZ ;  /* 0x0000888040007816 */ /* 0x020fca00000000ff */
[----:B------:R-:W-:-:S07]  /*27b0*/  IMAD R13, R0, R23, RZ ;  /* 0x00000017000d7224 */ /* 0x000fce00078e02ff */
.L_x_46:
[----:B------:R-:W-:Y:S05]  /*27c0*/  BSYNC B1 ;  /* 0x0000000000017941 */ /* 0x000fea0003800000 */
.L_x_45:
[----:B------:R-:W-:Y:S01]  /*27d0*/  ISETP.LT.OR P0, PT, R67, 0x9, !P0 ;  /* 0x000000094300780c */ /* 0x000fe20004701670 */
[----:B-1----:R-:W-:Y:S01]  /*27e0*/  @!P3 IMAD R11, R30, R22, R13 ;  /* 0x000000161e0bb224 */ /* 0x002fe200078e020d */
[C---:B------:R-:W-:Y:S01]  /*27f0*/  ISETP.GE.AND P4, PT, R69.reuse, 0x11, PT ;  /* 0x000000114500780c */ /* 0x040fe20003f86270 */
[----:B------:R-:W-:Y:S01]  /*2800*/  BSSY B1, `(.L_x_47) ;  /* 0x000000d000017945 */ /* 0x000fe20003800000 */
[C---:B------:R-:W-:Y:S02]  /*2810*/  ISETP.GE.AND P2, PT, R69.reuse, 0x12, PT ;  /* 0x000000124500780c */ /* 0x040fe40003f46270 */
[----:B------:R-:W-:Y:S01]  /*2820*/  ISETP.GE.AND P1, PT, R69, 0x19, PT ;  /* 0x000000194500780c */ /* 0x000fe20003f26270 */
[----:B------:R1:W-:Y:S01]  /*2830*/  @!P3 STG.E.U8 desc[UR52][R4.64+0x8], R11 ;  /* 0x0000080b0400b986 */ /* 0x0003e2000c101134 */
[C---:B------:R-:W-:Y:S02]  /*2840*/  ISETP.LT.OR P5, PT, R67.reuse, 0x1, !P4 ;  /* 0x000000014300780c */ /* 0x040fe400067a1670 */
[----:B------:R-:W-:-:S02]  /*2850*/  ISETP.LT.OR P3, PT, R67, 0x1, !P2 ;  /* 0x000000014300780c */ /* 0x000fc40005761670 */
[C---:B------:R-:W-:Y:S02]  /*2860*/  ISETP.LT.OR P6, PT, R67.reuse, 0x9, !P2 ;  /* 0x000000094300780c */ /* 0x040fe400057c1670 */
[C---:B------:R-:W-:Y:S02]  /*2870*/  ISETP.LT.OR P4, PT, R67.reuse, 0x9, !P4 ;  /* 0x000000094300780c */ /* 0x040fe40006781670 */
[----:B------:R-:W-:Y:S01]  /*2880*/  ISETP.LT.OR P2, PT, R67, 0x1, !P1 ;  /* 0x000000014300780c */ /* 0x000fe20004f41670 */
[----:B------:R-:W-:-:S12]  /*2890*/  @P0 BRA `(.L_x_48) ;  /* 0x00000000000c0947 */ /* 0x000fd80003800000 */
[----:B------:R-:W5:Y:S02]  /*28a0*/  LDG.E.U8 R64, desc[UR52][R8.64+0x9] ;  /* 0x0000093408407981 */ /* 0x000f64000c1e1100 */
[----:B-----5:R-:W-:-:S05]  /*28b0*/  PRMT R0, R64, 0x8880, RZ ;  /* 0x0000888040007816 */ /* 0x020fca00000000ff */
[----:B------:R-:W-:-:S07]  /*28c0*/  IMAD R13, R0, R23, RZ ;  /* 0x00000017000d7224 */ /* 0x000fce00078e02ff */
.L_x_48:
[----:B------:R-:W-:Y:S05]  /*28d0*/  BSYNC B1 ;  /* 0x0000000000017941 */ /* 0x000fea0003800000 */
.L_x_47:
[----:B------:R-:W-:Y:S01]  /*28e0*/  @!P0 IMAD R31, R31, R22, R13 ;  /* 0x000000161f1f8224 */ /* 0x000fe200078e020d */
[----:B------:R-:W-:Y:S04]  /*28f0*/  BSSY B1, `(.L_x_49) ;  /* 0x0000006000017945 */ /* 0x000fe80003800000 */
[----:B------:R0:W-:Y:S01]  /*2900*/  @!P0 STG.E.U8 desc[UR52][R4.64+0x9], R31 ;  /* 0x0000091f04008986 */ /* 0x0001e2000c101134 */
[----:B------:R-:W-:Y:S05]  /*2910*/  @P5 BRA `(.L_x_50) ;  /* 0x00000000000c5947 */ /* 0x000fea0003800000 */
[----:B------:R-:W5:Y:S02]  /*2920*/  LDG.E.U8 R64, desc[UR52][R2.64+0x10] ;  /* 0x0000103402407981 */ /* 0x000f64000c1e1100 */
[----:B-----5:R-:W-:-:S05]  /*2930*/  PRMT R0, R64, 0x8880, RZ ;  /* 0x0000888040007816 */ /* 0x020fca00000000ff */
[----:B------:R-:W-:-:S07]  /*2940*/  IMAD R13, R0, R23, RZ ;  /* 0x00000017000d7224 */ /* 0x000fce00078e02ff */
.L_x_50:
[----:B------:R-:W-:Y:S05]  /*2950*/  BSYNC B1 ;  /* 0x0000000000017941 */ /* 0x000fea0003800000 */
.L_x_49:
[----:B-1----:R-:W-:Y:S01]  /*2960*/  @!P5 IMAD R11, R32, R22, R13 ;  /* 0x00000016200bd224 */ /* 0x002fe200078e020d */
[----:B------:R-:W-:Y:S04]  /*2970*/  BSSY B1, `(.L_x_51) ;  /* 0x0000006000017945 */ /* 0x000fe80003800000 */
[----:B------:R1:W-:Y:S01]  /*2980*/  @!P5 STG.E.U8 desc[UR52][R6.64+0x10], R11 ;  /* 0x0000100b0600d986 */ /* 0x0003e2000c101134 */
[----:B------:R-:W-:Y:S05]  /*2990*/  @P3 BRA `(.L_x_52) ;  /* 0x00000000000c3947 */ /* 0x000fea0003800000 */
[----:B------:R-:W5:Y:S02]  /*29a0*/  LDG.E.U8 R64, desc[UR52][R2.64+0x11] ;  /* 0x0000113402407981 */ /* 0x000f64000c1e1100 */
[----:B-----5:R-:W-:-:S05]  /*29b0*/  PRMT R0, R64, 0x8880, RZ ;  /* 0x0000888040007816 */ /* 0x020fca00000000ff */
[----:B------:R-:W-:-:S07]  /*29c0*/  IMAD R13, R0, R23, RZ ;  /* 0x00000017000d7224 */ /* 0x000fce00078e02ff */
.L_x_52:
[----:B------:R-:W-:Y:S05]  /*29d0*/  BSYNC B1 ;  /* 0x0000000000017941 */ /* 0x000fea0003800000 */
.L_x_51:
[----:B------:R-:W-:Y:S01]  /*29e0*/  @!P3 IMAD R33, R33, R22, R13 ;  /* 0x000000162121b224 */ /* 0x000fe200078e020d */
[----:B------:R-:W-:Y:S04]  /*29f0*/  BSSY B1, `(.L_x_53) ;  /* 0x0000006000017945 */ /* 0x000fe80003800000 */
[----:B------:R0:W-:Y:S01]  /*2a00*/  @!P3 STG.E.U8 desc[UR52][R6.64+0x11], R33 ;  /* 0x000011210600b986 */ /* 0x0001e2000c101134 */
[----:B------:R-:W-:Y:S05]  /*2a10*/  @P4 BRA `(.L_x_54) ;  /* 0x00000000000c4947 */ /* 0x000fea0003800000 */
[----:B------:R-:W5:Y:S02]  /*2a20*/  LDG.E.U8 R64, desc[UR52][R8.64+0x10] ;  /* 0x0000103408407981 */ /* 0x000f64000c1e1100 */
[----:B-----5:R-:W-:-:S05]  /*2a30*/  PRMT R0, R64, 0x8880, RZ ;  /* 0x0000888040007816 */ /* 0x020fca00000000ff */
[----:B------:R-:W-:-:S07]  /*2a40*/  IMAD R13, R0, R23, RZ ;  /* 0x00000017000d7224 */ /* 0x000fce00078e02ff */
.L_x_54:
[----:B------:R-:W-:Y:S05]  /*2a50*/  BSYNC B1 ;  /* 0x0000000000017941 */ /* 0x000fea0003800000 */
.L_x_53:
[----:B-1----:R-:W-:Y:S01]  /*2a60*/  @!P4 IMAD R11, R34, R22, R13 ;  /* 0x00000016220bc224 */ /* 0x002fe200078e020d */
[----:B------:R-:W-:Y:S04]  /*2a70*/  BSSY B1, `(.L_x_55) ;  /* 0x0000006000017945 */ /* 0x000fe80003800000 */
[----:B------:R1:W-:Y:S01]  /*2a80*/  @!P4 STG.E.U8 desc[UR52][R4.64+0x10], R11 ;  /* 0x0000100b0400c986 */ /* 0x0003e2000c101134 */
[----:B------:R-:W-:Y:S05]  /*2a90*/  @P6 BRA `(.L_x_56) ;  /* 0x00000000000c6947 */ /* 0x000fea0003800000 */
[----:B------:R-:W5:Y:S02]  /*2aa0*/  LDG.E.U8 R64, desc[UR52][R8.64+0x11] ;  /* 0x0000113408407981 */ /* 0x000f64000c1e1100 */
[----:B-----5:R-:W-:-:S05]  /*2ab0*/  PRMT R0, R64, 0x8880, RZ ;  /* 0x0000888040007816 */ /* 0x020fca00000000ff */
[----:B------:R-:W-:-:S07]  /*2ac0*/  IMAD R13, R0, R23, RZ ;  /* 0x00000017000d7224 */ /* 0x000fce00078e02ff */
.L_x_56:
[----:B------:R-:W-:Y:S05]  /*2ad0*/  BSYNC B1 ;  /* 0x0000000000017941 */ /* 0x000fea0003800000 */
.L_x_55:
[----:B------:R-:W-:Y:S01]  /*2ae0*/  @!P6 IMAD R35, R35, R22, R13 ;  /* 0x000000162323e224 */ /* 0x000fe200078e020d */
[----:B------:R-:W-:Y:S04]  /*2af0*/  BSSY B1, `(.L_x_57) ;  /* 0x0000006000017945 */ /* 0x000fe80003800000 */
[----:B------:R0:W-:Y:S01]  /*2b00*/  @!P6 STG.E.U8 desc[UR52][R4.64+0x11], R35 ;  /* 0x000011230400e986 */ /* 0x0001e2000c101134 */
[----:B------:R-:W-:Y:S05]  /*2b10*/  @P2 BRA `(.L_x_58) ;  /* 0x00000000000c2947 */ /* 0x000fea0003800000 */
[----:B------:R-:W5:Y:S02]  /*2b20*/  LDG.E.U8 R64, desc[UR52][R2.64+0x18] ;  /* 0x0000183402407981 */ /* 0x000f64000c1e1100 */
[----:B-----5:R-:W-:-:S05]  /*2b30*/  PRMT R0, R64, 0x8880, RZ ;  /* 0x0000888040007816 */ /* 0x020fca00000000ff */
[----:B------:R-:W-:-:S07]  /*2b40*/  IMAD R13, R0, R23, RZ ;  /* 0x00000017000d7224 */ /* 0x000fce00078e02ff */
.L_x_58:
[----:B------:R-:W-:Y:S05]  /*2b50*/  BSYNC B1 ;  /* 0x0000000000017941 */ /* 0x000fea0003800000 */
.L_x_57:
[C---:B------:R-:W-:Y:S01]  /*2b60*/  ISETP.GE.AND P0, PT, R69.reuse, 0x1a, PT ;  /* 0x0000001a4500780c */ /* 0x040fe20003f06270 */
[----:B-1----:R-:W-:Y:S01]  /*2b70*/  @!P2 IMAD R11, R36, R22, R13 ;  /* 0x00000016240ba224 */ /* 0x002fe200078e020d */
[----:B------:R-:W-:Y:S01]  /*2b80*/  ISETP.GE.AND P3, PT, R69, 0x21, PT ;  /* 0x000000214500780c */ /* 0x000fe20003f66270 */
[----:B------:R-:W-:Y:S01]  /*2b90*/  BSSY B1, `(.L_x_59) ;  /* 0x000000d000017945 */ /* 0x000fe20003800000 */
[----:B------:R-:W-:Y:S02]  /*2ba0*/  ISETP.LT.OR P6, PT, R67, 0x1, !P0 ;  /* 0x000000014300780c */ /* 0x000fe400047c1670 */
[----:B------:R1:W-:Y:S01]  /*2bb0*/  @!P2 STG.E.U8 desc[UR52][R6.64+0x18], R11 ;  /* 0x0000180b0600a986 */ /* 0x0003e2000c101134 */
[----:B------:R-:W-:Y:S02]  /*2bc0*/  ISETP.GE.AND P2, PT, R69, 0x22, PT ;  /* 0x000000224500780c */ /* 0x000fe40003f46270 */
[C---:B------:R-:W-:Y:S02]  /*2bd0*/  ISETP.LT.OR P5, PT, R67.reuse, 0x1, !P3 ;  /* 0x000000014300780c */ /* 0x040fe40005fa1670 */
[----:B------:R-:W-:-:S02]  /*2be0*/  ISETP.LT.OR P1, PT, R67, 0x9, !P1 ;  /* 0x000000094300780c */ /* 0x000fc40004f21670 */
[C---:B------:R-:W-:Y:S02]  /*2bf0*/  ISETP.LT.OR P0, PT, R67.reuse, 0x9, !P0 ;  /* 0x000000094300780c */ /* 0x040fe40004701670 */
[C---:B------:R-:W-:Y:S02]  /*2c00*/  ISETP.LT.OR P4, PT, R67.reuse, 0x1, !P2 ;  /* 0x000000014300780c */ /* 0x040fe40005781670 */
[----:B------:R-:W-:Y:S01]  /*2c10*/  ISETP.LT.OR P3, PT, R67, 0x9, !P3 ;  /* 0x000000094300780c */ /* 0x000fe20005f61670 */
[----:B-1----:R-:W-:-:S12]  /*2c20*/  @P6 BRA `(.L_x_60) ;  /* 0x00000000000c6947 */ /* 0x002fd80003800000 */
[----:B------:R-:W5:Y:S02]  /*2c30*/  LDG.E.U8 R64, desc[UR52][R2.64+0x19] ;  /* 0x0000193402407981 */ /* 0x000f64000c1e1100 */
[----:B-----5:R-:W-:-:S05]  /*2c40*/  PRMT R0, R64, 0x8880, RZ ;  /* 0x0000888040007816 */ /* 0x020fca00000000ff */
[----:B------:R-:W-:-:S07]  /*2c50*/  IMAD R13, R0, R23, RZ ;  /* 0x00000017000d7224 */ /* 0x000fce00078e02ff */
.L_x_60:
[----:B------:R-:W-:Y:S05]  /*2c60*/  BSYNC B1 ;  /* 0x0000000000017941 */ /* 0x000fea0003800000 */
.L_x_59:
[----:B------:R-:W-:Y:S01]  /*2c70*/  @!P6 IMAD R37, R37, R22, R13 ;  /* 0x000000162525e224 */ /* 0x000fe200078e020d */
[----:B------:R-:W-:Y:S04]  /*2c80*/  BSSY B1, `(.L_x_61) ;  /* 0x0000006000017945 */ /* 0x000fe80003800000 */
[----:B------:R1:W-:Y:S01]  /*2c90*/  @!P6 STG.E.U8 desc[UR52][R6.64+0x19], R37 ;  /* 0x000019250600e986 */ /* 0x0003e2000c101134 */
[----:B------:R-:W-:Y:S05]  /*2ca0*/  @P1 BRA `(.L_x_62) ;  /* 0x00000000000c1947 */ /* 0x000fea0003800000 */
[----:B------:R-:W5:Y:S02]  /*2cb0*/  LDG.E.U8 R64, desc[UR52][R8.64+0x18] ;  /* 0x0000183408407981 */ /* 0x000f64000c1e1100 */
[----:B-----5:R-:W-:-:S05]  /*2cc0*/  PRMT R0, R64, 0x8880, RZ ;  /* 0x0000888040007816 */ /* 0x020fca00000000ff */
[----:B------:R-:W-:-:S07]  /*2cd0*/  IMAD R13, R0, R23, RZ ;  /* 0x00000017000d7224 */ /* 0x000fce00078e02ff */
.L_x_62:
[----:B------:R-:W-:Y:S05]  /*2ce0*/  BSYNC B1 ;  /* 0x0000000000017941 */ /* 0x000fea0003800000 */
.L_x_61:
[----:B------:R-:W-:Y:S01]  /*2cf0*/  @!P1 IMAD R11, R38, R22, R13 ;  /* 0x00000016260b9224 */ /* 0x000fe200078e020d */
[----:B------:R-:W-:Y:S04]  /*2d00*/  BSSY B1, `(.L_x_63) ;  /* 0x0000006000017945 */ /* 0x000fe80003800000 */
[----:B------:R0:W-:Y:S01]  /*2d10*/  @!P1 STG.E.U8 desc[UR52][R4.64+0x18], R11 ;  /* 0x0000180b04009986 */ /* 0x0001e2000c101134 */
[----:B------:R-:W-:Y:S05]  /*2d20*/  @P0 BRA `(.L_x_64) ;  /* 0x00000000000c0947 */ /* 0x000fea0003800000 */
[----:B------:R-:W5:Y:S02]  /*2d30*/  LDG.E.U8 R64, desc[UR52][R8.64+0x19] ;  /* 0x0000193408407981 */ /* 0x000f64000c1e1100 */
[----:B-----5:R-:W-:-:S05]  /*2d40*/  PRMT R0, R64, 0x8880, RZ ;  /* 0x0000888040007816 */ /* 0x020fca00000000ff */
[----:B------:R-:W-:-:S07]  /*2d50*/  IMAD R13, R0, R23, RZ ;  /* 0x00000017000d7224 */ /* 0x000fce00078e02ff */
.L_x_64:
[----:B------:R-:W-:Y:S05]  /*2d60*/  BSYNC B1 ;  /* 0x0000000000017941 */ /* 0x000fea0003800000 */
.L_x_63:
[----:B------:R-:W-:Y:S01]  /*2d70*/  @!P0 IMAD R39, R39, R22, R13 ;  /* 0x0000001627278224 */ /* 0x000fe200078e020d */
[----:B------:R-:W-:Y:S04]  /*2d80*/  BSSY B1, `(.L_x_65) ;  /* 0x0000006000017945 */ /* 0x000fe80003800000 */
[----:B------:R0:W-:Y:S01]  /*2d90*/  @!P0 STG.E.U8 desc[UR52][R4.64+0x19], R39 ;  /* 0x0000192704008986 */ /* 0x0001e2000c101134 */
[----:B------:R-:W-:Y:S05]  /*2da0*/  @P5 BRA `(.L_x_66) ;  /* 0x00000000000c5947 */ /* 0x000fea0003800000 */
[----:B------:R-:W5:Y:S02]  /*2db0*/  LDG.E.U8 R64, desc[UR52][R2.64+0x20] ;  /* 0x0000203402407981 */ /* 0x000f64000c1e1100 */
[----:B-----5:R-:W-:-:S05]  /*2dc0*/  PRMT R0, R64, 0x8880, RZ ;  /* 0x0000888040007816 */ /* 0x020fca00000000ff */
[----:B------:R-:W-:-:S07]  /*2dd0*/  IMAD R13, R0, R23, RZ ;  /* 0x00000017000d7224 */ /* 0x000fce00078e02ff */
.L_x_66:
[----:B------:R-:W-:Y:S05]  /*2de0*/  BSYNC B1 ;  /* 0x0000000000017941 */ /* 0x000fea0003800000 */
.L_x_65:
[----:B0-----:R-:W-:Y:S01]  /*2df0*/  @!P5 IMAD R11, R40, R22, R13 ;  /* 0x00000016280bd224 */ /* 0x001fe200078e020d */
[----:B------:R-:W-:Y:S04]  /*2e00*/  BSSY B1, `(.L_x_67) ;  /* 0x0000006000017945 */ /* 0x000fe80003800000 */
[----:B------:R0:W-:Y:S01]  /*2e10*/  @!P5 STG.E.U8 desc[UR52][R6.64+0x20], R11 ;  /* 0x0000200b0600d986 */ /* 0x0001e2000c101134 */
[----:B------:R-:W-:Y:S05]  /*2e20*/  @P4 BRA `(.L_x_68) ;  /* 0x00000000000c4947 */ /* 0x000fea0003800000 */
[----:B------:R-:W5:Y:S02]  /*2e30*/  LDG.E.U8 R64, desc[UR52][R2.64+0x21] ;  /* 0x0000213402407981 */ /* 0x000f64000c1e1100 */
[----:B-----5:R-:W-:-:S05]  /*2e40*/  PRMT R0, R64, 0x8880, RZ ;  /* 0x0000888040007816 */ /* 0x020fca00000000ff */
[----:B------:R-:W-:-:S07]  /*2e50*/  IMAD R13, R0, R23, RZ ;  /* 0x00000017000d7224 */ /* 0x000fce00078e02ff */
.L_x_68:
[----:B------:R-:W-:Y:S05]  /*2e60*/  BSYNC B1 ;  /* 0x0000000000017941 */ /* 0x000fea0003800000 */
.L_x_67:
[----:B------:R-:W-:Y:S01]  /*2e70*/  @!P4 IMAD R41, R41, R22, R13 ;  /* 0x000000162929c224 */ /* 0x000fe200078e020d */
[----:B------:R-:W-:Y:S04]  /*2e80*/  BSSY B1, `(.L_x_69) ;  /* 0x0000006000017945 */ /* 0x000fe80003800000 */
[----:B------:R0:W-:Y:S01]  /*2e90*/  @!P4 STG.E.U8 desc[UR52][R6.64+0x21], R41 ;  /* 0x000021290600c986 */ /* 0x0001e2000c101134 */
[----:B------:R-:W-:Y:S05]  /*2ea0*/  @P3 BRA `(.L_x_70) ;  /* 0x00000000000c3947 */ /* 0x000fea0003800000 */
[----:B------:R-:W5:Y:S02]  /*2eb0*/  LDG.E.U8 R64, desc[UR52][R8.64+0x20] ;  /* 0x0000203408407981 */ /* 0x000f64000c1e1100 */
[----:B-----5:R-:W-:-:S05]  /*2ec0*/  PRMT R0, R64, 0x8880, RZ ;  /* 0x0000888040007816 */ /* 0x020fca00000000ff */
[----:B------:R-:W-:-:S07]  /*2ed0*/  IMAD R13, R0, R23, RZ ;  /* 0x00000017000d7224 */ /* 0x000fce00078e02ff */
.L_x_70:
[----:B------:R-:W-:Y:S05]  /*2ee0*/  BSYNC B1 ;  /* 0x0000000000017941 */ /* 0x000fea0003800000 */
.L_x_69:
[----:B------:R-:W-:Y:S01]  /*2ef0*/  ISETP.LT.OR P2, PT, R67, 0x9, !P2 ;  /* 0x000000094300780c */ /* 0x000fe20005741670 */
[----:B0-----:R-:W-:Y:S01]  /*2f00*/  @!P3 IMAD R11, R42, R22, R13 ;  /* 0x000000162a0bb224 */ /* 0x001fe200078e020d */
        /* <DEDUP_REMOVED lines=14> */
.L_x_72:
[----:B------:R-:W-:Y:S05]  /*2ff0*/  BSYNC B1 ;  /* 0x0000000000017941 */ /* 0x000fea0003800000 */
.L_x_71:
[----:B------:R-:W-:Y:S01]  /*3000*/  @!P2 IMAD R43, R43, R22, R13 ;  /* 0x000000162b2ba224 */ /* 0x000fe200078e020d */
[----:B------:R-:W-:Y:S04]  /*3010*/  BSSY B1, `(.L_x_73) ;  /* 0x0000006000017945 */ /* 0x000fe80003800000 */
[----:B------:R0:W-:Y:S01]  /*3020*/  @!P2 STG.E.U8 desc[UR52][R4.64+0x21], R43 ;  /* 0x0000212b0400a986 */ /* 0x0001e2000c101134 */
[----:B------:R-:W-:Y:S05]  /*3030*/  @P5 BRA `(.L_x_74) ;  /* 0x00000000000c5947 */ /* 0x000fea0003800000 */
[----:B------:R-:W5:Y:S02]  /*3040*/  LDG.E.U8 R64, desc[UR52][R2.64+0x28] ;  /* 0x0000283402407981 */ /* 0x000f64000c1e1100 */
[----:B-----5:R-:W-:-:S05]  /*3050*/  PRMT R0, R64, 0x8880, RZ ;  /* 0x0000888040007816 */ /* 0x020fca00000000ff */
[----:B------:R-:W-:-:S07]  /*3060*/  IMAD R13, R0, R23, RZ ;  /* 0x00000017000d7224 */ /* 0x000fce00078e02ff */
.L_x_74:
[----:B------:R-:W-:Y:S05]  /*3070*/  BSYNC B1 ;  /* 0x0000000000017941 */ /* 0x000fea0003800000 */
.L_x_73:
[----:B0-----:R-:W-:Y:S01]  /*3080*/  @!P5 IMAD R11, R44, R22, R13 ;  /* 0x000000162c0bd224 */ /* 0x001fe200078e020d */
[----:B------:R-:W-:Y:S04]  /*3090*/  BSSY B1, `(.L_x_75) ;  /* 0x0000006000017945 */ /* 0x000fe80003800000 */
[----:B------:R0:W-:Y:S01]  /*30a0*/  @!P5 STG.E.U8 desc[UR52][R6.64+0x28], R11 ;  /* 0x0000280b0600d986 */ /* 0x0001e2000c101134 */
[----:B------:R-:W-:Y:S05]  /*30b0*/  @P3 BRA `(.L_x_76) ;  /* 0x00000000000c3947 */ /* 0x000fea0003800000 */
[----:B------:R-:W5:Y:S02]  /*30c0*/  LDG.E.U8 R64, desc[UR52][R2.64+0x29] ;  /* 0x0000293402407981 */ /* 0x000f64000c1e1100 */
[----:B-----5:R-:W-:-:S05]  /*30d0*/  PRMT R0, R64, 0x8880, RZ ;  /* 0x0000888040007816 */ /* 0x020fca00000000ff */
[----:B------:R-:W-:-:S07]  /*30e0*/  IMAD R13, R0, R23, RZ ;  /* 0x00000017000d7224 */ /* 0x000fce00078e02ff */
.L_x_76:
[----:B------:R-:W-:Y:S05]  /*30f0*/  BSYNC B1 ;  /* 0x0000000000017941 */ /* 0x000fea0003800000 */
.L_x_75:
[----:B------:R-:W-:Y:S01]  /*3100*/  @!P3 IMAD R45, R45, R22, R13 ;  /* 0x000000162d2db224 */ /* 0x000fe200078e020d */
[----:B------:R-:W-:Y:S04]  /*3110*/  BSSY B1, `(.L_x_77) ;  /* 0x0000006000017945 */ /* 0x000fe80003800000 */
[----:B------:R0:W-:Y:S01]  /*3120*/  @!P3 STG.E.U8 desc[UR52][R6.64+0x29], R45 ;  /* 0x0000292d0600b986 */ /* 0x0001e2000c101134 */
[----:B------:R-:W-:Y:S05]  /*3130*/  @P4 BRA `(.L_x_78) ;  /* 0x00000000000c4947 */ /* 0x000fea0003800000 */
[----:B------:R-:W5:Y:S02]  /*3140*/  LDG.E.U8 R64, desc[UR52][R8.64+0x28] ;  /* 0x0000283408407981 */ /* 0x000f64000c1e1100 */
[----:B-----5:R-:W-:-:S05]  /*3150*/  PRMT R0, R64, 0x8880, RZ ;  /* 0x0000888040007816 */ /* 0x020fca00000000ff */
[----:B------:R-:W-:-:S07]  /*3160*/  IMAD R13, R0, R23, RZ ;  /* 0x00000017000d7224 */ /* 0x000fce00078e02ff */
.L_x_78:
[----:B------:R-:W-:Y:S05]  /*3170*/  BSYNC B1 ;  /* 0x0000000000017941 */ /* 0x000fea0003800000 */
.L_x_77:
[----:B0-----:R-:W-:Y:S01]  /*3180*/  @!P4 IMAD R11, R46, R22, R13 ;  /* 0x000000162e0bc224 */ /* 0x001fe200078e020d */
[----:B------:R-:W-:Y:S04]  /*3190*/  BSSY B1, `(.L_x_79) ;  /* 0x0000006000017945 */ /* 0x000fe80003800000 */
[----:B------:R0:W-:Y:S01]  /*31a0*/  @!P4 STG.E.U8 desc[UR52][R4.64+0x28], R11 ;  /* 0x0000280b0400c986 */ /* 0x0001e2000c101134 */
[----:B------:R-:W-:Y:S05]  /*31b0*/  @P1 BRA `(.L_x_80) ;  /* 0x00000000000c1947 */ /* 0x000fea0003800000 */
[----:B------:R-:W5:Y:S02]  /*31c0*/  LDG.E.U8 R64, desc[UR52][R8.64+0x29] ;  /* 0x0000293408407981 */ /* 0x000f64000c1e1100 */
[----:B-----5:R-:W-:-:S05]  /*31d0*/  PRMT R0, R64, 0x8880, RZ ;  /* 0x0000888040007816 */ /* 0x020fca00000000ff */
[----:B------:R-:W-:-:S07]  /*31e0*/  IMAD R13, R0, R23, RZ ;  /* 0x00000017000d7224 */ /* 0x000fce00078e02ff */
.L_x_80:
[----:B------:R-:W-:Y:S05]  /*31f0*/  BSYNC B1 ;  /* 0x0000000000017941 */ /* 0x000fea0003800000 */
.L_x_79:
[----:B------:R-:W-:Y:S01]  /*3200*/  @!P1 IMAD R47, R47, R22, R13 ;  /* 0x000000162f2f9224 */ /* 0x000fe200078e020d */
[----:B------:R-:W-:Y:S04]  /*3210*/  BSSY B1, `(.L_x_81) ;  /* 0x0000006000017945 */ /* 0x000fe80003800000 */
[----:B------:R0:W-:Y:S01]  /*3220*/  @!P1 STG.E.U8 desc[UR52][R4.64+0x29], R47 ;  /* 0x0000292f04009986 */ /* 0x0001e2000c101134 */
[----:B------:R-:W-:Y:S05]  /*3230*/  @P6 BRA `(.L_x_82) ;  /* 0x00000000000c6947 */ /* 0x000fea0003800000 */
[----:B------:R-:W5:Y:S02]  /*3240*/  LDG.E.U8 R64, desc[UR52][R2.64+0x30] ;  /* 0x0000303402407981 */ /* 0x000f64000c1e1100 */
[----:B-----5:R-:W-:-:S05]  /*3250*/  PRMT R0, R64, 0x8880, RZ ;  /* 0x0000888040007816 */ /* 0x020fca00000000ff */
[----:B------:R-:W-:-:S07]  /*3260*/  IMAD R13, R0, R23, RZ ;  /* 0x00000017000d7224 */ /* 0x000fce00078e02ff */
.L_x_82:
[----:B------:R-:W-:Y:S05]  /*3270*/  BSYNC B1 ;  /* 0x0000000000017941 */ /* 0x000fea0003800000 */
.L_x_81:
[C---:B------:R-:W-:Y:S01]  /*3280*/  ISETP.GE.AND P3, PT, R69.reuse, 0x32, PT ;  /* 0x000000324500780c */ /* 0x040fe20003f66270 */
[----:B0-----:R-:W-:Y:S01]  /*3290*/  @!P6 IMAD R11, R48, R22, R13 ;  /* 0x00000016300be224 */ /* 0x001fe200078e020d */
[----:B------:R-:W-:Y:S01]  /*32a0*/  ISETP.GE.AND P2, PT, R69, 0x39, PT ;  /* 0x000000394500780c */ /* 0x000fe20003f46270 */
[----:B------:R-:W-:Y:S01]  /*32b0*/  BSSY B1, `(.L_x_83) ;  /* 0x000000d000017945 */ /* 0x000fe20003800000 */
[----:B------:R-:W-:Y:S02]  /*32c0*/  ISETP.LT.OR P4, PT, R67, 0x1, !P3 ;  /* 0x000000014300780c */ /* 0x000fe40005f81670 */
        /* <DEDUP_REMOVED lines=11> */
.L_x_84:
[----:B------:R-:W-:Y:S05]  /*3380*/  BSYNC B1 ;  /* 0x0000000000017941 */ /* 0x000fea0003800000 */
.L_x_83:
[----:B------:R-:W-:Y:S01]  /*3390*/  @!P4 IMAD R49, R49, R22, R13 ;  /* 0x000000163131c224 */ /* 0x000fe200078e020d */
[----:B------:R-:W-:Y:S04]  /*33a0*/  BSSY B1, `(.L_x_85) ;  /* 0x0000006000017945 */ /* 0x000fe80003800000 */
[----:B------:R0:W-:Y:S01]  /*33b0*/  @!P4 STG.E.U8 desc[UR52][R6.64+0x31], R49 ;  /* 0x000031310600c986 */ /* 0x0001e2000c101134 */
[----:B------:R-:W-:Y:S05]  /*33c0*/  @P0 BRA `(.L_x_86) ;  /* 0x00000000000c0947 */ /* 0x000fea0003800000 */
[----:B------:R-:W5:Y:S02]  /*33d0*/  LDG.E.U8 R64, desc[UR52][R8.64+0x30] ;  /* 0x0000303408407981 */ /* 0x000f64000c1e1100 */
[----:B-----5:R-:W-:-:S05]  /*33e0*/  PRMT R0, R64, 0x8880, RZ ;  /* 0x0000888040007816 */ /* 0x020fca00000000ff */
[----:B------:R-:W-:-:S07]  /*33f0*/  IMAD R13, R0, R23, RZ ;  /* 0x00000017000d7224 */ /* 0x000fce00078e02ff */
.L_x_86:
[----:B------:R-:W-:Y:S05]  /*3400*/  BSYNC B1 ;  /* 0x0000000000017941 */ /* 0x000fea0003800000 */
.L_x_85:
[----:B0-----:R-:W-:Y:S01]  /*3410*/  @!P0 IMAD R11, R50, R22, R13 ;  /* 0x00000016320b8224 */ /* 0x001fe200078e020d */
[----:B------:R-:W-:Y:S04]  /*3420*/  BSSY B1, `(.L_x_87) ;  /* 0x0000006000017945 */ /* 0x000fe80003800000 */
[----:B------:R0:W-:Y:S01]  /*3430*/  @!P0 STG.E.U8 desc[UR52][R4.64+0x30], R11 ;  /* 0x0000300b04008986 */ /* 0x0001e2000c101134 */
[----:B------:R-:W-:Y:S05]  /*3440*/  @P3 BRA `(.L_x_88) ;  /* 0x00000000000c3947 */ /* 0x000fea0003800000 */
[----:B------:R-:W5:Y:S02]  /*3450*/  LDG.E.U8 R64, desc[UR52][R8.64+0x31] ;  /* 0x0000313408407981 */ /* 0x000f64000c1e1100 */
[----:B-----5:R-:W-:-:S05]  /*3460*/  PRMT R0, R64, 0x8880, RZ ;  /* 0x0000888040007816 */ /* 0x020fca00000000ff */
[----:B------:R-:W-:-:S07]  /*3470*/  IMAD R13, R0, R23, RZ ;  /* 0x00000017000d7224 */ /* 0x000fce00078e02ff */
.L_x_88:
[----:B------:R-:W-:Y:S05]  /*3480*/  BSYNC B1 ;  /* 0x0000000000017941 */ /* 0x000fea0003800000 */
.L_x_87:
[----:B------:R-:W-:Y:S01]  /*3490*/  @!P3 IMAD R51, R51, R22, R13 ;  /* 0x000000163333b224 */ /* 0x000fe200078e020d */
[----:B------:R-:W-:Y:S04]  /*34a0*/  BSSY B1, `(.L_x_89) ;  /* 0x0000006000017945 */ /* 0x000fe80003800000 */
[----:B------:R0:W-:Y:S01]  /*34b0*/  @!P3 STG.E.U8 desc[UR52][R4.64+0x31], R51 ;  /* 0x000031330400b986 */ /* 0x0001e2000c101134 */
[----:B------:R-:W-:Y:S05]  /*34c0*/  @P6 BRA `(.L_x_90) ;  /* 0x00000000000c6947 */ /* 0x000fea0003800000 */
[----:B------:R-:W5:Y:S02]  /*34d0*/  LDG.E.U8 R64, desc[UR52][R2.64+0x38] ;  /* 0x0000383402407981 */ /* 0x000f64000c1e1100 */
[----:B-----5:R-:W-:-:S05]  /*34e0*/  PRMT R0, R64, 0x8880, RZ ;  /* 0x0000888040007816 */ /* 0x020fca00000000ff */
[----:B------:R-:W-:-:S07]  /*34f0*/  IMAD R13, R0, R23, RZ ;  /* 0x00000017000d7224 */ /* 0x000fce00078e02ff */
.L_x_90:
[----:B------:R-:W-:Y:S05]  /*3500*/  BSYNC B1 ;  /* 0x0000000000017941 */ /* 0x000fea0003800000 */
.L_x_89:
[----:B0-----:R-:W-:Y:S01]  /*3510*/  @!P6 IMAD R11, R52, R22, R13 ;  /* 0x00000016340be224 */ /* 0x001fe200078e020d */
[----:B------:R-:W-:Y:S04]  /*3520*/  BSSY B1, `(.L_x_91) ;  /* 0x0000006000017945 */ /* 0x000fe80003800000 */
[----:B------:R0:W-:Y:S01]  /*3530*/  @!P6 STG.E.U8 desc[UR52][R6.64+0x38], R11 ;  /* 0x0000380b0600e986 */ /* 0x0001e2000c101134 */
[----:B------:R-:W-:Y:S05]  /*3540*/  @P5 BRA `(.L_x_92) ;  /* 0x00000000000c5947 */ /* 0x000fea0003800000 */
[----:B------:R-:W5:Y:S02]  /*3550*/  LDG.E.U8 R64, desc[UR52][R2.64+0x39] ;  /* 0x0000393402407981 */ /* 0x000f64000c1e1100 */
[----:B-----5:R-:W-:-:S05]  /*3560*/  PRMT R0, R64, 0x8880, RZ ;  /* 0x0000888040007816 */ /* 0x020fca00000000ff */
[----:B------:R-:W-:-:S07]  /*3570*/  IMAD R13, R0, R23, RZ ;  /* 0x00000017000d7224 */ /* 0x000fce00078e02ff */
.L_x_92:
[----:B------:R-:W-:Y:S05]  /*3580*/  BSYNC B1 ;  /* 0x0000000000017941 */ /* 0x000fea0003800000 */
.L_x_91:
[----:B------:R-:W-:Y:S01]  /*3590*/  @!P5 IMAD R53, R53, R22, R13 ;  /* 0x000000163535d224 */ /* 0x000fe200078e020d */
[----:B------:R-:W-:Y:S04]  /*35a0*/  BSSY B1, `(.L_x_93) ;  /* 0x0000006000017945 */ /* 0x000fe80003800000 */
[----:B------:R0:W-:Y:S01]  /*35b0*/  @!P5 STG.E.U8 desc[UR52][R6.64+0x39], R53 ;  /* 0x000039350600d986 */ /* 0x0001e2000c101134 */
[----:B------:R-:W-:Y:S05]  /*35c0*/  @P2 BRA `(.L_x_94) ;  /* 0x00000000000c2947 */ /* 0x000fea0003800000 */
[----:B------:R-:W5:Y:S02]  /*35d0*/  LDG.E.U8 R64, desc[UR52][R8.64+0x38] ;  /* 0x0000383408407981 */ /* 0x000f64000c1e1100 */
[----:B-----5:R-:W-:-:S05]  /*35e0*/  PRMT R0, R64, 0x8880, RZ ;  /* 0x0000888040007816 */ /* 0x020fca00000000ff */
[----:B------:R-:W-:-:S07]  /*35f0*/  IMAD R13, R0, R23, RZ ;  /* 0x00000017000d7224 */ /* 0x000fce00078e02ff */
.L_x_94:
[----:B------:R-:W-:Y:S05]  /*3600*/  BSYNC B1 ;  /* 0x0000000000017941 */ /* 0x000fea0003800000 */
.L_x_93:
[----:B------:R-:W-:Y:S01]  /*3610*/  @!P2 IMAD R3, R54, R22, R13 ;  /* 0x000000163603a224 */ /* 0x000fe200078e020d */
[----:B------:R-:W-:Y:S01]  /*3620*/  ISETP.LT.OR P1, PT, R67, 0x9, !P1 ;  /* 0x000000094300780c */ /* 0x000fe20004f21670 */
[----:B------:R-:W-:Y:S03]  /*3630*/  BSSY B1, `(.L_x_95) ;  /* 0x0000006000017945 */ /* 0x000fe60003800000 */
[----:B------:R0:W-:Y:S09]  /*3640*/  @!P2 STG.E.U8 desc[UR52][R4.64+0x38], R3 ;  /* 0x000038030400a986 */ /* 0x0001f2000c101134 */
[----:B------:R-:W-:Y:S05]  /*3650*/  @P1 BRA `(.L_x_96) ;  /* 0x00000000000c1947 */ /* 0x000fea0003800000 */
[----:B------:R-:W5:Y:S02]  /*3660*/  LDG.E.U8 R64, desc[UR52][R8.64+0x39] ;  /* 0x0000393408407981 */ /* 0x000f64000c1e1100 */
[----:B-----5:R-:W-:-:S05]  /*3670*/  PRMT R0, R64, 0x8880, RZ ;  /* 0x0000888040007816 */ /* 0x020fca00000000ff */
[----:B------:R-:W-:-:S07]  /*3680*/  IMAD R13, R0, R23, RZ ;  /* 0x00000017000d7224 */ /* 0x000fce00078e02ff */
.L_x_96:
[----:B------:R-:W-:Y:S05]  /*3690*/  BSYNC B1 ;  /* 0x0000000000017941 */ /* 0x000fea0003800000 */
.L_x_95:
[----:B------:R-:W-:Y:S01]  /*36a0*/  IMAD R13, R55, R22, R13 ;  /* 0x00000016370d7224 */ /* 0x000fe200078e020d */
[----:B------:R-:W-:Y:S06]  /*36b0*/  @P1 BRA `(.L_x_97) ;  /* 0x0000000400c81947 */ /* 0x000fec0003800000 */
[----:B------:R0:W-:Y:S01]  /*36c0*/  STG.E.U8 desc[UR52][R4.64+0x39], R13 ;  /* 0x0000390d04007986 */ /* 0x0001e2000c101134 */
[----:B------:R-:W-:Y:S05]  /*36d0*/  BRA `(.L_x_97) ;  /* 0x0000000400c07947 */ /* 0x000fea0003800000 */
.L_x_32:
[C---:B------:R-:W-:Y:S02]  /*36e0*/  ISETP.GE.AND P3, PT, R69.reuse, 0x1, PT ;  /* 0x000000014500780c */ /* 0x040fe40003f66270 */
[----:B------:R-:W-:Y:S02]  /*36f0*/  ISETP.GE.AND P4, PT, R69, 0x2, PT ;  /* 0x000000024500780c */ /* 0x000fe40003f86270 */
[C---:B------:R-:W-:Y:S02]  /*3700*/  ISETP.LT.OR P0, PT, R67.reuse, 0x1, !P3 ;  /* 0x000000014300780c */ /* 0x040fe40005f01670 */
[C---:B------:R-:W-:Y:S02]  /*3710*/  ISETP.LT.OR P5, PT, R67.reuse, 0x1, !P4 ;  /* 0x000000014300780c */ /* 0x040fe400067a1670 */
[----:B------:R-:W-:Y:S02]  /*3720*/  ISETP.LT.OR P3, PT, R67, 0x9, !P3 ;  /* 0x000000094300780c */ /* 0x000fe40005f61670 */
[----:B------:R-:W-:-:S02]  /*3730*/  ISETP.GE.AND P6, PT, R69, 0x9, PT ;  /* 0x000000094500780c */ /* 0x000fc40003fc6270 */
[----:B------:R-:W-:Y:S02]  /*3740*/  ISETP.LT.OR P4, PT, R67, 0x9, !P4 ;  /* 0x000000094300780c */ /* 0x000fe40006781670 */
[----:B------:R-:W-:Y:S02]  /*3750*/  ISETP.GE.AND P1, PT, R69, 0xa, PT ;  /* 0x0000000a4500780c */ /* 0x000fe40003f26270 */
[C---:B------:R-:W-:Y:S01]  /*3760*/  ISETP.LT.OR P2, PT, R67.reuse, 0x1, !P6 ;  /* 0x000000014300780c */ /* 0x040fe20007741670 */
[-C--:B------:R-:W-:Y:S01]  /*3770*/  @!P0 IMAD R3, R24, R22.reuse, RZ ;  /* 0x0000001618038224 */ /* 0x080fe200078e02ff */
[----:B------:R-:W-:Y:S01]  /*3780*/  ISETP.LT.OR P6, PT, R67, 0x9, !P6 ;  /* 0x000000094300780c */ /* 0x000fe200077c1670 */
[-C--:B------:R-:W-:Y:S02]  /*3790*/  @!P5 IMAD R25, R25, R22.reuse, RZ ;  /* 0x000000161919d224 */ /* 0x080fe400078e02ff */
[----:B------:R-:W-:Y:S01]  /*37a0*/  @!P3 IMAD R9, R26, R22, RZ ;  /* 0x000000161a09b224 */ /* 0x000fe200078e02ff */
[----:B------:R0:W-:Y:S01]  /*37b0*/  @!P0 STG.E.U8 desc[UR52][R6.64], R3 ;  /* 0x0000000306008986 */ /* 0x0001e2000c101134 */
[----:B------:R-:W-:-:S02]  /*37c0*/  ISETP.LT.OR P0, PT, R67, 0x1, !P1 ;  /* 0x000000014300780c */ /* 0x000fc40004f01670 */
[-C--:B------:R-:W-:Y:S01]  /*37d0*/  @!P4 IMAD R27, R27, R22.reuse, RZ ;  /* 0x000000161b1bc224 */ /* 0x080fe200078e02ff */
[----:B------:R-:W-:Y:S01]  /*37e0*/  @!P5 STG.E.U8 desc[UR52][R6.64+0x1], R25 ;  /* 0x000001190600d986 */ /* 0x000fe2000c101134 */
[----:B------:R-:W-:Y:S02]  /*37f0*/  ISETP.LT.OR P1, PT, R67, 0x9, !P1 ;  /* 0x000000094300780c */ /* 0x000fe40004f21670 */
[----:B------:R-:W-:Y:S01]  /*3800*/  @!P2 IMAD R11, R28, R22, RZ ;  /* 0x000000161c0ba224 */ /* 0x000fe200078e02ff */
[----:B------:R1:W-:Y:S01]  /*3810*/  @!P3 STG.E.U8 desc[UR52][R4.64], R9 ;  /* 0x000000090400b986 */ /* 0x0003e2000c101134 */
[----:B------:R-:W-:-:S03]  /*3820*/  ISETP.GE.AND P3, PT, R69, 0x12, PT ;  /* 0x000000124500780c */ /* 0x000fc60003f66270 */
[----:B------:R-:W-:Y:S01]  /*3830*/  @!P4 STG.E.U8 desc[UR52][R4.64+0x1], R27 ;  /* 0x0000011b0400c986 */ /* 0x000fe2000c101134 */
[----:B------:R-:W-:Y:S01]  /*3840*/  ISETP.GE.AND P4, PT, R69, 0x11, PT ;  /* 0x000000114500780c */ /* 0x000fe20003f86270 */
[-C--:B------:R-:W-:Y:S01]  /*3850*/  @!P0 IMAD R29, R29, R22.reuse, RZ ;  /* 0x000000161d1d8224 */ /* 0x080fe200078e02ff */
[C---:B------:R-:W-:Y:S01]  /*3860*/  ISETP.LT.OR P5, PT, R67.reuse, 0x1, !P3 ;  /* 0x000000014300780c */ /* 0x040fe20005fa1670 */
[----:B------:R2:W-:Y:S01]  /*3870*/  @!P2 STG.E.U8 desc[UR52][R6.64+0x8], R11 ;  /* 0x0000080b0600a986 */ /* 0x0005e2000c101134 */
[-C--:B0-----:R-:W-:Y:S01]  /*3880*/  @!P6 IMAD R3, R30, R22.reuse, RZ ;  /* 0x000000161e03e224 */ /* 0x081fe200078e02ff */
[----:B------:R-:W-:Y:S01]  /*3890*/  ISETP.LT.OR P2, PT, R67, 0x1, !P4 ;  /* 0x000000014300780c */ /* 0x000fe20006741670 */
[----:B------:R-:W-:Y:S01]  /*38a0*/  @!P1 IMAD R31, R31, R22, RZ ;  /* 0x000000161f1f9224 */ /* 0x000fe200078e02ff */
[----:B------:R-:W-:Y:S01]  /*38b0*/  @!P0 STG.E.U8 desc[UR52][R6.64+0x9], R29 ;  /* 0x0000091d06008986 */ /* 0x000fe2000c101134 */
[----:B------:R-:W-:Y:S02]  /*38c0*/  ISETP.GE.AND P0, PT, R69, 0x19, PT ;  /* 0x000000194500780c */ /* 0x000fe40003f06270 */
[C---:B------:R-:W-:Y:S01]  /*38d0*/  ISETP.LT.OR P3, PT, R67.reuse, 0x9, !P3 ;  /* 0x000000094300780c */ /* 0x040fe20005f61670 */
[----:B------:R0:W-:Y:S01]  /*38e0*/  @!P6 STG.E.U8 desc[UR52][R4.64+0x8], R3 ;  /* 0x000008030400e986 */ /* 0x0001e2000c101134 */
[----:B------:R-:W-:-:S02]  /*38f0*/  ISETP.LT.OR P4, PT, R67, 0x9, !P4 ;  /* 0x000000094300780c */ /* 0x000fc40006781670 */
[----:B------:R-:W-:Y:S01]  /*3900*/  ISETP.LT.OR P6, PT, R67, 0x1, !P0 ;  /* 0x000000014300780c */ /* 0x000fe200047c1670 */
[-C--:B------:R-:W-:Y:S01]  /*3910*/  @!P5 IMAD R33, R33, R22.reuse, RZ ;  /* 0x000000162121d224 */ /* 0x080fe200078e02ff */
[----:B------:R-:W-:Y:S01]  /*3920*/  @!P1 STG.E.U8 desc[UR52][R4.64+0x9], R31 ;  /* 0x0000091f04009986 */ /* 0x000fe2000c101134 */
[----:B------:R-:W-:Y:S01]  /*3930*/  ISETP.GE.AND P1, PT, R69, 0x1a, PT ;  /* 0x0000001a4500780c */ /* 0x000fe20003f26270 */
[-C--:B-1----:R-:W-:Y:S01]  /*3940*/  @!P2 IMAD R9, R32, R22.reuse, RZ ;  /* 0x000000162009a224 */ /* 0x082fe200078e02ff */
[C---:B------:R-:W-:Y:S01]  /*3950*/  ISETP.LT.OR P0, PT, R67.reuse, 0x9, !P0 ;  /* 0x000000094300780c */ /* 0x040fe20004701670 */
[----:B------:R-:W-:Y:S01]  /*3960*/  @!P5 STG.E.U8 desc[UR52][R6.64+0x11], R33 ;  /* 0x000011210600d986 */ /* 0x000fe2000c101134 */
[----:B------:R-:W-:Y:S02]  /*3970*/  ISETP.LT.OR P5, PT, R67, 0x1, !P1 ;  /* 0x000000014300780c */ /* 0x000fe40004fa1670 */
[-C--:B------:R-:W-:Y:S01]  /*3980*/  @!P3 IMAD R35, R35, R22.reuse, RZ ;  /* 0x000000162323b224 */ /* 0x080fe200078e02ff */
[----:B------:R1:W-:Y:S01]  /*3990*/  @!P2 STG.E.U8 desc[UR52][R6.64+0x10], R9 ;  /* 0x000010090600a986 */ /* 0x0003e2000c101134 */
[-C--:B--2---:R-:W-:Y:S01]  /*39a0*/  @!P4 IMAD R11, R34, R22.reuse, RZ ;  /* 0x00000016220bc224 */ /* 0x084fe200078e02ff */
[----:B------:R-:W-:Y:S01]  /*39b0*/  ISETP.GE.AND P2, PT, R69, 0x21, PT ;  /* 0x000000214500780c */ /* 0x000fe20003f46270 */
[----:B0-----:R-:W-:Y:S01]  /*39c0*/  @!P6 IMAD R3, R36, R22, RZ ;  /* 0x000000162403e224 */ /* 0x001fe200078e02ff */
[----:B------:R-:W-:Y:S01]  /*39d0*/  @!P3 STG.E.U8 desc[UR52][R4.64+0x11], R35 ;  /* 0x000011230400b986 */ /* 0x000fe2000c101134 */
[----:B------:R-:W-:-:S02]  /*39e0*/  ISETP.LT.OR P1, PT, R67, 0x9, !P1 ;  /* 0x000000094300780c */ /* 0x000fc40004f21670 */
[----:B------:R-:W-:Y:S01]  /*39f0*/  ISETP.GE.AND P3, PT, R69, 0x22, PT ;  /* 0x000000224500780c */ /* 0x000fe20003f66270 */
[----:B------:R0:W-:Y:S01]  /*3a00*/  @!P4 STG.E.U8 desc[UR52][R4.64+0x10], R11 ;  /* 0x0000100b0400c986 */ /* 0x0001e2000c101134 */
[----:B------:R-:W-:Y:S01]  /*3a10*/  ISETP.LT.OR P4, PT, R67, 0x1, !P2 ;  /* 0x000000014300780c */ /* 0x000fe20005781670 */
[-C--:B------:R-:W-:Y:S01]  /*3a20*/  @!P5 IMAD R37, R37, R22.reuse, RZ ;  /* 0x000000162525d224 */ /* 0x080fe200078e02ff */
[C---:B------:R-:W-:Y:S01]  /*3a30*/  ISETP.LT.OR P2, PT, R67.reuse, 0x9, !P2 ;  /* 0x000000094300780c */ /* 0x040fe20005741670 */
[----:B------:R2:W-:Y:S01]  /*3a40*/  @!P6 STG.E.U8 desc[UR52][R6.64+0x18], R3 ;  /* 0x000018030600e986 */ /* 0x0005e2000c101134 */
[C---:B------:R-:W-:Y:S01]  /*3a50*/  ISETP.LT.OR P6, PT, R67.reuse, 0x1, !P3 ;  /* 0x000000014300780c */ /* 0x040fe20005fc1670 */
[-C--:B-1----:R-:W-:Y:S01]  /*3a60*/  @!P0 IMAD R9, R38, R22.reuse, RZ ;  /* 0x0000001626098224 */ /* 0x082fe200078e02ff */
[----:B------:R-:W-:Y:S01]  /*3a70*/  ISETP.LT.OR P3, PT, R67, 0x9, !P3 ;  /* 0x000000094300780c */ /* 0x000fe20005f61670 */
[----:B------:R-:W-:Y:S02]  /*3a80*/  @!P5 STG.E.U8 desc[UR52][R6.64+0x19], R37 ;  /* 0x000019250600d986 */ /* 0x000fe4000c101134 */
[----:B------:R-:W-:-:S02]  /*3a90*/  @!P1 IMAD R39, R39, R22, RZ ;  /* 0x0000001627279224 */ /* 0x000fc400078e02ff */
[----:B------:R1:W-:Y:S01]  /*3aa0*/  @!P0 STG.E.U8 desc[UR52][R4.64+0x18], R9 ;  /* 0x0000180904008986 */ /* 0x0003e2000c101134 */
[C---:B------:R-:W-:Y:S01]  /*3ab0*/  ISETP.GE.AND P0, PT, R69.reuse, 0x29, PT ;  /* 0x000000294500780c */ /* 0x040fe20003f06270 */
[-C--:B0-----:R-:W-:Y:S02]  /*3ac0*/  @!P4 IMAD R11, R40, R22.reuse, RZ ;  /* 0x00000016280bc224 */ /* 0x081fe400078e02ff */
[----:B------:R-:W-:Y:S01]  /*3ad0*/  @!P1 STG.E.U8 desc[UR52][R4.64+0x19], R39 ;  /* 0x0000192704009986 */ /* 0x000fe2000c101134 */
[----:B------:R-:W-:Y:S01]  /*3ae0*/  ISETP.GE.AND P1, PT, R69, 0x2a, PT ;  /* 0x0000002a4500780c */ /* 0x000fe20003f26270 */
[-C--:B------:R-:W-:Y:S02]  /*3af0*/  @!P6 IMAD R41, R41, R22.reuse, RZ ;  /* 0x000000162929e224 */ /* 0x080fe400078e02ff */
[-C--:B--2---:R-:W-:Y:S01]  /*3b00*/  @!P2 IMAD R3, R42, R22.reuse, RZ ;  /* 0x000000162a03a224 */ /* 0x084fe200078e02ff */
[----:B------:R-:W-:Y:S01]  /*3b10*/  @!P4 STG.E.U8 desc[UR52][R6.64+0x20], R11 ;  /* 0x0000200b0600c986 */ /* 0x000fe2000c101134 */
[----:B------:R-:W-:Y:S01]  /*3b20*/  ISETP.LT.OR P4, PT, R67, 0x1, !P0 ;  /* 0x000000014300780c */ /* 0x000fe20004781670 */
[----:B------:R-:W-:Y:S01]  /*3b30*/  @!P3 IMAD R43, R43, R22, RZ ;  /* 0x000000162b2bb224 */ /* 0x000fe200078e02ff */
[----:B------:R-:W-:Y:S01]  /*3b40*/  ISETP.LT.OR P5, PT, R67, 0x1, !P1 ;  /* 0x000000014300780c */ /* 0x000fe20004fa1670 */
[----:B------:R-:W-:Y:S01]  /*3b50*/  @!P6 STG.E.U8 desc[UR52][R6.64+0x21], R41 ;  /* 0x000021290600e986 */ /* 0x000fe2000c101134 */
[----:B------:R-:W-:-:S02]  /*3b60*/  ISETP.GE.AND P6, PT, R69, 0x31, PT ;  /* 0x000000314500780c */ /* 0x000fc40003fc6270 */
[C---:B------:R-:W-:Y:S01]  /*3b70*/  ISETP.LT.OR P0, PT, R67.reuse, 0x9, !P0 ;  /* 0x000000094300780c */ /* 0x040fe20004701670 */
[----:B------:R0:W-:Y:S01]  /*3b80*/  @!P2 STG.E.U8 desc[UR52][R4.64+0x20], R3 ;  /* 0x000020030400a986 */ /* 0x0001e2000c101134 */
[C---:B------:R-:W-:Y:S02]  /*3b90*/  ISETP.LT.OR P1, PT, R67.reuse, 0x9, !P1 ;  /* 0x000000094300780c */ /* 0x040fe40004f21670 */
[----:B------:R-:W-:Y:S01]  /*3ba0*/  ISETP.LT.OR P2, PT, R67, 0x1, !P6 ;  /* 0x000000014300780c */ /* 0x000fe20007741670 */
[----:B------:R-:W-:Y:S01]  /*3bb0*/  @!P3 STG.E.U8 desc[UR52][R4.64+0x21], R43 ;  /* 0x0000212b0400b986 */ /* 0x000fe2000c101134 */
[----:B------:R-:W-:Y:S01]  /*3bc0*/  ISETP.GE.AND P3, PT, R69, 0x32, PT ;  /* 0x000000324500780c */ /* 0x000fe20003f66270 */
[-C--:B-1----:R-:W-:Y:S01]  /*3bd0*/  @!P4 IMAD R9, R44, R22.reuse, RZ ;  /* 0x000000162c09c224 */ /* 0x082fe200078e02ff */
[----:B------:R-:W-:Y:S01]  /*3be0*/  ISETP.LT.OR P6, PT, R67, 0x9, !P6 ;  /* 0x000000094300780c */ /* 0x000fe200077c1670 */
[----:B------:R-:W-:-:S03]  /*3bf0*/  @!P5 IMAD R45, R45, R22, RZ ;  /* 0x000000162d2dd224 */ /* 0x000fc600078e02ff */
[----:B------:R1:W-:Y:S01]  /*3c00*/  @!P4 STG.E.U8 desc[UR52][R6.64+0x28], R9 ;  /* 0x000028090600c986 */ /* 0x0003e2000c101134 */
[-C--:B0-----:R-:W-:Y:S01]  /*3c10*/  @!P0 IMAD R3, R46, R22.reuse, RZ ;  /* 0x000000162e038224 */ /* 0x081fe200078e02ff */
[----:B------:R-:W-:Y:S01]  /*3c20*/  ISETP.GE.AND P4, PT, R69, 0x3a, PT ;  /* 0x0000003a4500780c */ /* 0x000fe20003f86270 */
[-C--:B------:R-:W-:Y:S01]  /*3c30*/  @!P1 IMAD R47, R47, R22.reuse, RZ ;  /* 0x000000162f2f9224 */ /* 0x080fe200078e02ff */
[----:B------:R-:W-:Y:S01]  /*3c40*/  @!P5 STG.E.U8 desc[UR52][R6.64+0x29], R45 ;  /* 0x0000292d0600d986 */ /* 0x000fe2000c101134 */
[-C--:B------:R-:W-:Y:S01]  /*3c50*/  @!P2 IMAD R11, R48, R22.reuse, RZ ;  /* 0x00000016300ba224 */ /* 0x080fe200078e02ff */
[----:B------:R-:W-:Y:S02]  /*3c60*/  ISETP.GE.AND P5, PT, R69, 0x39, PT ;  /* 0x000000394500780c */ /* 0x000fe40003fa6270 */
[----:B------:R0:W-:Y:S01]  /*3c70*/  @!P0 STG.E.U8 desc[UR52][R4.64+0x28], R3 ;  /* 0x0000280304008986 */ /* 0x0001e2000c101134 */
[C---:B------:R-:W-:Y:S02]  /*3c80*/  ISETP.LT.OR P0, PT, R67.reuse, 0x1, !P3 ;  /* 0x000000014300780c */ /* 0x040fe40005f01670 */
[C---:B------:R-:W-:Y:S01]  /*3c90*/  ISETP.LT.OR P3, PT, R67.reuse, 0x9, !P3 ;  /* 0x000000094300780c */ /* 0x040fe20005f61670 */
[----:B------:R-:W-:Y:S01]  /*3ca0*/  @!P1 STG.E.U8 desc[UR52][R4.64+0x29], R47 ;  /* 0x0000292f04009986 */ /* 0x000fe2000c101134 */
[C---:B------:R-:W-:Y:S01]  /*3cb0*/  ISETP.LT.OR P1, PT, R67.reuse, 0x1, !P5 ;  /* 0x000000014300780c */ /* 0x040fe20006f21670 */
[----:B-1----:R-:W-:Y:S01]  /*3cc0*/  @!P6 IMAD R9, R50, R22, RZ ;  /* 0x000000163209e224 */ /* 0x002fe200078e02ff */
[C---:B------:R-:W-:Y:S01]  /*3cd0*/  ISETP.LT.OR P5, PT, R67.reuse, 0x9, !P5 ;  /* 0x000000094300780c */ /* 0x040fe20006fa1670 */
[----:B------:R1:W-:Y:S01]  /*3ce0*/  @!P2 STG.E.U8 desc[UR52][R6.64+0x30], R11 ;  /* 0x0000300b0600a986 */ /* 0x0003e2000c101134 */
[----:B------:R-:W-:-:S02]  /*3cf0*/  ISETP.LT.OR P2, PT, R67, 0x1, !P4 ;  /* 0x000000014300780c */ /* 0x000fc40006741670 */
[----:B------:R-:W-:-:S03]  /*3d00*/  ISETP.LT.OR P4, PT, R67, 0x9, !P4 ;  /* 0x000000094300780c */ /* 0x000fc60006781670 */
[-C--:B------:R-:W-:Y:S02]  /*3d10*/  @!P0 IMAD R49, R49, R22.reuse, RZ ;  /* 0x0000001631318224 */ /* 0x080fe400078e02ff */
[-C--:B------:R-:W-:Y:S02]  /*3d20*/  @!P3 IMAD R51, R51, R22.reuse, RZ ;  /* 0x000000163333b224 */ /* 0x080fe400078e02ff */
[-C--:B0-----:R-:W-:Y:S01]  /*3d30*/  @!P1 IMAD R3, R52, R22.reuse, RZ ;  /* 0x0000001634039224 */ /* 0x081fe200078e02ff */
[----:B------:R0:W-:Y:S01]  /*3d40*/  @!P0 STG.E.U8 desc[UR52][R6.64+0x31], R49 ;  /* 0x0000313106008986 */ /* 0x0001e2000c101134 */
[-C--:B-1----:R-:W-:Y:S02]  /*3d50*/  @!P5 IMAD R11, R54, R22.reuse, RZ ;  /* 0x00000016360bd224 */ /* 0x082fe400078e02ff */
[-C--:B------:R-:W-:Y:S01]  /*3d60*/  @!P2 IMAD R53, R53, R22.reuse, RZ ;  /* 0x000000163535a224 */ /* 0x080fe200078e02ff */
[----:B------:R0:W-:Y:S01]  /*3d70*/  @!P6 STG.E.U8 desc[UR52][R4.64+0x30], R9 ;  /* 0x000030090400e986 */ /* 0x0001e2000c101134 */
[----:B------:R-:W-:-:S03]  /*3d80*/  @!P4 IMAD R55, R55, R22, RZ ;  /* 0x000000163737c224 */ /* 0x000fc600078e02ff */
[----:B------:R0:W-:Y:S04]  /*3d90*/  @!P3 STG.E.U8 desc[UR52][R4.64+0x31], R51 ;  /* 0x000031330400b986 */ /* 0x0001e8000c101134 */
[----:B------:R0:W-:Y:S04]  /*3da0*/  @!P1 STG.E.U8 desc[UR52][R6.64+0x38], R3 ;  /* 0x0000380306009986 */ /* 0x0001e8000c101134 */
[----:B------:R0:W-:Y:S04]  /*3db0*/  @!P2 STG.E.U8 desc[UR52][R6.64+0x39], R53 ;  /* 0x000039350600a986 */ /* 0x0001e8000c101134 */
[----:B------:R0:W-:Y:S04]  /*3dc0*/  @!P5 STG.E.U8 desc[UR52][R4.64+0x38], R11 ;  /* 0x0000380b0400d986 */ /* 0x0001e8000c101134 */
[----:B------:R0:W-:Y:S02]  /*3dd0*/  @!P4 STG.E.U8 desc[UR52][R4.64+0x39], R55 ;  /* 0x000039370400c986 */ /* 0x0001e4000c101134 */
.L_x_97:
[----:B------:R-:W-:Y:S05]  /*3de0*/  BSYNC B0 ;  /* 0x0000000000007941 */ /* 0x000fea0003800000 */
.L_x_31:
[----:B------:R-:W-:Y:S01]  /*3df0*/  IMAD.U32 R2, RZ, RZ, UR50 ;  /* 0x00000032ff027e24 */ /* 0x000fe2000f8e00ff */
[----:B------:R-:W-:Y:S01]  /*3e00*/  ULDC.64 UR4, c[0x0][0x650] ;  /* 0x0001940000047ab9 */ /* 0x000fe20000000a00 */
[----:B------:R-:W-:Y:S01]  /*3e10*/  IMAD.U32 R0, RZ, RZ, UR37 ;  /* 0x00000025ff007e24 */ /* 0x000fe2000f8e00ff */
[----:B------:R1:W-:Y:S01]  /*3e20*/  SYNCS.ARRIVE.TRANS64.A1T0 RZ, [R62+UR44], RZ ;  /* 0x000000ff3eff79a7 */ /* 0x0003e2000810002c */
[----:B0-----:R-:W-:Y:S01]  /*3e30*/  IMAD.U32 R3, RZ, RZ, UR51 ;  /* 0x00000033ff037e24 */ /* 0x001fe2000f8e00ff */
[C---:B------:R-:W-:Y:S01]  /*3e40*/  LEA R16, P0, R2.reuse, R16, 0x1 ;  /* 0x0000001002107211 */ /* 0x040fe200078008ff */
[----:B------:R-:W-:Y:S02]  /*3e50*/  IMAD.MOV.U32 R19, RZ, RZ, -0x1 ;  /* 0xffffffffff137424 */ /* 0x000fe400078e00ff */
[----:B------:R-:W-:Y:S01]  /*3e60*/  IMAD.MOV.U32 R18, RZ, RZ, -0x1 ;  /* 0xffffffffff127424 */ /* 0x000fe200078e00ff */
[----:B------:R-:W-:Y:S01]  /*3e70*/  LEA.HI.X R17, R2, R17, R0, 0x1, P0 ;  /* 0x0000001102117211 */ /* 0x000fe200000f0c00 */
[----:B------:R-:W-:Y:S01]  /*3e80*/  IMAD.MOV.U32 R2, RZ, RZ, -0x1 ;  /* 0xffffffffff027424 */ /* 0x000fe200078e00ff */
[----:B------:R-:W-:-:S02]  /*3e90*/  ISETP.GE.U32.AND P0, PT, R16, UR4, PT ;  /* 0x0000000410007c0c */ /* 0x000fc4000bf06070 */
[----:B------:R-:W-:Y:S02]  /*3ea0*/  PRMT R0, RZ, 0x7610, R0 ;  /* 0x00007610ff007816 */ /* 0x000fe40000000000 */
[----:B------:R-:W-:-:S13]  /*3eb0*/  ISETP.GE.U32.AND.EX P0, PT, R17, UR5, PT, P0 ;  /* 0x0000000511007c0c */ /* 0x000fda000bf06100 */
[----:B-1----:R-:W-:Y:S05]  /*3ec0*/  @P0 BRA `(.L_x_98) ;  /* 0x00000004008c0947 */ /* 0x002fea0003800000 */
[----:B------:R-:W0:Y:S01]  /*3ed0*/  S2UR UR6, SR_CTAID.X ;  /* 0x00000000000679c3 */ /* 0x000e220000002500 */
[----:B------:R-:W-:Y:S01]  /*3ee0*/  ULDC.64 UR4, c[0x0][0x628] ;  /* 0x00018a0000047ab9 */ /* 0x000fe20000000a00 */
[----:B------:R-:W-:Y:S01]  /*3ef0*/  ULDC UR7, c[0x0][0x150] ;  /* 0x0000540000077ab9 */ /* 0x000fe20000000800 */
[----:B------:R-:W-:Y:S01]  /*3f00*/  ISETP.NE.U32.AND P0, PT, RZ, UR4, PT ;  /* 0x00000004ff007c0c */ /* 0x000fe2000bf05070 */
[----:B------:R-:W-:Y:S01]  /*3f10*/  ULDC UR15, c[0x0][0x630] ;  /* 0x00018c00000f7ab9 */ /* 0x000fe20000000800 */
[C---:B------:R-:W-:Y:S01]  /*3f20*/  R2UR UR16, R16.reuse ;  /* 0x00000000101072ca */ /* 0x040fe200000e0000 */
[----:B------:R-:W-:Y:S01]  /*3f30*/  ULDC UR18, c[0x0][0x154] ;  /* 0x0000550000127ab9 */ /* 0x000fe20000000800 */
[----:B------:R-:W-:Y:S01]  /*3f40*/  ISETP.NE.AND.EX P0, PT, RZ, UR5, PT, P0 ;  /* 0x00000005ff007c0c */ /* 0x000fe2000bf05300 */
[----:B------:R-:W1:Y:S01]  /*3f50*/  S2UR UR21, SR_CTAID.Y ;  /* 0x00000000001579c3 */ /* 0x000e620000002600 */
[----:B------:R-:W-:Y:S02]  /*3f60*/  R2UR UR17, R17 ;  /* 0x00000000111172ca */ /* 0x000fe400000e0000 */
[----:B------:R-:W-:-:S02]  /*3f70*/  R2UR UR12, R16 ;  /* 0x00000000100c72ca */ /* 0x000fc400000e0000 */
[----:B------:R-:W-:Y:S02]  /*3f80*/  R2UR UR13, R17 ;  /* 0x00000000110d72ca */ /* 0x000fe400000e0000 */
[----:B0-----:R-:W-:-:S05]  /*3f90*/  I2FP.F32.U32 R0, UR6 ;  /* 0x0000000600007c45 */ /* 0x001fca0008201000 */
[----:B------:R-:W-:-:S04]  /*3fa0*/  FMUL R0, R0, UR7 ;  /* 0x0000000700007c20 */ /* 0x000fc80008400000 */
[----:B------:R0:W0:Y:S01]  /*3fb0*/  F2I.U32.TRUNC.NTZ R2, R0 ;  /* 0x0000000000027305 */ /* 0x000022000020f000 */
[----:B-1----:R-:W-:Y:S05]  /*3fc0*/  @!P0 BRA `(.L_x_99) ;  /* 0x0000000000308947 */ /* 0x002fea0003800000 */
        /* <DEDUP_REMOVED lines=12> */
.L_x_99:
[----:B------:R-:W-:Y:S01]  /*4090*/  USHF.R.U64 UR8, UR12, UR15, UR13 ;  /* 0x0000000f0c087299 */ /* 0x000fe2000800120d */
[----:B0-----:R-:W-:Y:S01]  /*40a0*/  I2FP.F32.U32 R0, UR21 ;  /* 0x0000001500007c45 */ /* 0x001fe20008201000 */
[----:B------:R-:W-:Y:S02]  /*40b0*/  USHF.R.U32.HI UR4, URZ, UR15, UR13 ;  /* 0x0000000f3f047299 */ /* 0x000fe4000801160d */
[----:B------:R-:W-:Y:S02]  /*40c0*/  UIADD3 UR7, UP0, URZ, -UR8, URZ ;  /* 0x800000083f077290 */ /* 0x000fe4000ff1e03f */
[----:B------:R-:W-:Y:S01]  /*40d0*/  FMUL R0, R0, UR18 ;  /* 0x0000001200007c20 */ /* 0x000fe20008400000 */
[----:B------:R-:W-:Y:S01]  /*40e0*/  ULDC.64 UR12, c[0x0][0x620] ;  /* 0x00018800000c7ab9 */ /* 0x000fe20000000a00 */
[----:B------:R-:W-:Y:S01]  /*40f0*/  UIADD3.X UR4, URZ, ~UR4, URZ, UP0, !UPT ;  /* 0x800000043f047290 */ /* 0x000fe200087fe43f */
[----:B------:R-:W-:Y:S01]  /*4100*/  UMOV UR10, UR16 ;  /* 0x00000010000a7c82 */ /* 0x000fe20008000000 */
[----:B------:R-:W-:-:S02]  /*4110*/  UMOV UR11, UR17 ;  /* 0x00000011000b7c82 */ /* 0x000fc40008000000 */
[----:B------:R-:W0:Y:S01]  /*4120*/  F2I.U32.TRUNC.NTZ R0, R0 ;  /* 0x0000000000007305 */ /* 0x000e22000020f000 */
[----:B------:R-:W-:Y:S01]  /*4130*/  UIMAD UR4, UR4, UR12, URZ ;  /* 0x0000000c040472a4 */ /* 0x000fe2000f8e023f */
[----:B------:R-:W-:Y:S01]  /*4140*/  R2UR UR17, R2 ;  /* 0x00000000021172ca */ /* 0x000fe200000e0000 */
        /* <DEDUP_REMOVED lines=9> */
[----:B------:R-:W-:Y:S01]  /*41e0*/  USHF.R.U64 UR15, UR10, UR12, UR7 ;  /* 0x0000000c0a0f7299 */ /* 0x000fe20008001207 */
[----:B0-----:R-:W-:Y:S01]  /*41f0*/  R2UR UR13, R0 ;  /* 0x00000000000d72ca */ /* 0x001fe200000e0000 */
[----:B------:R-:W-:Y:S01]  /*4200*/  USHF.R.U32.HI UR7, URZ, UR12, UR7 ;  /* 0x0000000c3f077299 */ /* 0x000fe20008011607 */
[----:B------:R-:W-:Y:S01]  /*4210*/  ISETP.NE.AND.EX P0, PT, RZ, UR5, PT, P0 ;  /* 0x00000005ff007c0c */ /* 0x000fe2000bf05300 */
[----:B------:R-:W-:Y:S01]  /*4220*/  ULDC UR22, c[0x0][0x608] ;  /* 0x0001820000167ab9 */ /* 0x000fe20000000800 */
[----:B------:R-:W-:-:S02]  /*4230*/  UIADD3 UR10, -UR17, URZ, URZ ;  /* 0x0000003f110a7290 */ /* 0x000fc4000fffe13f */
[----:B------:R-:W-:Y:S02]  /*4240*/  USHF.R.U64 UR18, UR15, UR22, UR7 ;  /* 0x000000160f127299 */ /* 0x000fe40008001207 */
[----:B------:R-:W-:Y:S01]  /*4250*/  USHF.R.U32.HI UR7, URZ, UR22, UR7 ;  /* 0x000000163f077299 */ /* 0x000fe20008011607 */
[----:B------:R-:W-:Y:S01]  /*4260*/  UMOV UR16, 0x1 ;  /* 0x0000000100107882 */ /* 0x000fe20000000000 */
[----:B------:R-:W-:Y:S02]  /*4270*/  ULDC UR20, c[0x0][0x144] ;  /* 0x0000510000147ab9 */ /* 0x000fe40000000800 */
[----:B------:R-:W-:Y:S01]  /*4280*/  USHF.R.U64 UR17, UR18, UR23, UR7 ;  /* 0x0000001712117299 */ /* 0x000fe20008001207 */
[----:B------:R-:W-:Y:S01]  /*4290*/  ULDC UR9, c[0x0][0x600] ;  /* 0x0001800000097ab9 */ /* 0x000fe20000000800 */
[----:B------:R-:W-:Y:S02]  /*42a0*/  UIADD3 UR22, -UR13, URZ, URZ ;  /* 0x0000003f0d167290 */ /* 0x000fe4000fffe13f */
[----:B------:R-:W-:-:S02]  /*42b0*/  USHF.L.U32 UR16, UR16, UR23, URZ ;  /* 0x0000001710107299 */ /* 0x000fc4000800063f */
[----:B------:R-:W-:Y:S02]  /*42c0*/  USHF.R.U32.HI UR13, URZ, UR23, UR7 ;  /* 0x000000173f0d7299 */ /* 0x000fe40008011607 */
[----:B------:R-:W-:Y:S02]  /*42d0*/  UIADD3 UR14, UR9, -0x1, URZ ;  /* 0xffffffff090e7890 */ /* 0x000fe4000fffe03f */
[----:B------:R-:W-:Y:S02]  /*42e0*/  ULOP3.LUT UR19, URZ, UR19, URZ, 0x33, !UPT ;  /* 0x000000133f137292 */ /* 0x000fe4000f8e333f */
        /* <DEDUP_REMOVED lines=16> */
.L_x_100:
[----:B------:R-:W-:Y:S01]  /*43f0*/  UISETP.NE.AND UP0, UPT, UR38, URZ, UPT ;  /* 0x0000003f2600728c */ /* 0x000fe2000bf05270 */
[----:B------:R-:W-:Y:S01]  /*4400*/  IMAD.MOV.U32 R0, RZ, RZ, 0x1 ;  /* 0x00000001ff007424 */ /* 0x000fe200078e00ff */
[----:B------:R-:W-:Y:S01]  /*4410*/  USHF.R.U64 UR4, UR12, UR24, UR13 ;  /* 0x000000180c047299 */ /* 0x000fe2000800120d */
[----:B------:R-:W-:Y:S01]  /*4420*/  IMAD.U32 R2, RZ, RZ, UR8 ;  /* 0x00000008ff027e24 */ /* 0x000fe2000f8e00ff */
[----:B------:R-:W-:Y:S02]  /*4430*/  ULOP3.LUT UR19, UR18, UR19, URZ, 0xc0, !UPT ;  /* 0x0000001312137292 */ /* 0x000fe4000f8ec03f */
[----:B------:R-:W-:Y:S02]  /*4440*/  UIADD3 UR5, -UR4, URZ, URZ ;  /* 0x0000003f04057290 */ /* 0x000fe4000fffe13f */
[----:B------:R-:W-:Y:S02]  /*4450*/  ULOP3.LUT UR14, UR15, UR14, URZ, 0xc0, !UPT ;  /* 0x0000000e0f0e7292 */ /* 0x000fe4000f8ec03f */
[----:B------:R-:W-:-:S02]  /*4460*/  UIMAD UR4, UR16, UR4, UR19 ;  /* 0x00000004100472a4 */ /* 0x000fc4000f8e0213 */
        /* <DEDUP_REMOVED lines=9> */
.L_x_98:
[----:B------:R-:W-:Y:S02]  /*4500*/  LOP3.LUT P0, RZ, R0, 0xff, RZ, 0xc0, !PT ;  /* 0x000000ff00ff7812 */ /* 0x000fe4000780c0ff */
[----:B------:R-:W-:-:S11]  /*4510*/  LOP3.LUT R68, R68, 0x1, RZ, 0x3c, !PT ;  /* 0x0000000144447812 */ /* 0x000fd600078e3cff */
[----:B------:R-:W-:Y:S05]  /*4520*/  @P0 BRA `(.L_x_101) ;  /* 0xffffffd000240947 */ /* 0x000fea000383ffff */
[----:B------:R-:W-:Y:S05]  /*4530*/  EXIT ;  /* 0x000000000000794d */ /* 0x000fea0003800000 */
.L_x_12:
[----:B------:R-:W-:-:S08]  /*4540*/  ISETP.NE.AND P0, PT, RZ, UR8, PT ;  /* 0x00000008ff007c0c */ /* 0x000fd0000bf05270 */
[----:B-----5:R-:W0:-:S00]  /*4550*/  USETMAXREG.DEALLOC.CTAPOOL 0x28 ;  /* 0x00000028000079c8 */ /* 0x020e0000080e0500 */
[----:B------:R-:W-:Y:S05]  /*4560*/  @P0 EXIT ;  /* 0x000000000000094d */ /* 0x000fea0003800000 */
[----:B0-----:R-:W-:Y:S01]  /*4570*/  LOP3.LUT P0, RZ, R5, 0xff, RZ, 0xc0, !PT ;  /* 0x000000ff05ff7812 */ /* 0x001fe2000780c0ff */
[----:B------:R-:W-:Y:S02]  /*4580*/  IMAD.MOV.U32 R8, RZ, RZ, 0x1 ;  /* 0x00000001ff087424 */ /* 0x000fe400078e00ff */
[----:B------:R-:W-:-:S10]  /*4590*/  IMAD.MOV.U32 R0, RZ, RZ, RZ ;  /* 0x000000ffff007224 */ /* 0x000fd400078e00ff */
[----:B------:R-:W-:Y:S05]  /*45a0*/  @!P0 BRA `(.L_x_102) ;  /* 0x0000000c00108947 */ /* 0x000fea0003800000 */
[----:B------:R-:W-:Y:S01]  /*45b0*/  LOP3.LUT P0, RZ, R4, 0x1f, RZ, 0xc0, !PT ;  /* 0x0000001f04ff7812 */ /* 0x000fe2000780c0ff */
[----:B------:R-:W-:Y:S01]  /*45c0*/  ULDC UR5, c[0x0][0x658] ;  /* 0x0001960000057ab9 */ /* 0x000fe20000000800 */
[----:B------:R-:W-:Y:S01]  /*45d0*/  UMOV UR6, 0xffffffff ;  /* 0xffffffff00067882 */ /* 0x000fe20000000000 */
[----:B------:R-:W-:Y:S01]  /*45e0*/  BSSY B0, `(.L_x_102) ;  /* 0x00000c0000007945 */ /* 0x000fe20003800000 */
[----:B------:R-:W-:Y:S01]  /*45f0*/  USHF.L.U32 UR6, UR6, UR5, URZ ;  /* 0x0000000506067299 */ /* 0x000fe2000800063f */
[C---:B------:R-:W-:Y:S01]  /*4600*/  ISETP.NE.AND P3, PT, R3.reuse, RZ, PT ;  /* 0x000000ff0300720c */ /* 0x040fe20003f65270 */
[----:B------:R-:W-:Y:S01]  /*4610*/  IMAD.MOV.U32 R9, RZ, RZ, 0x1 ;  /* 0x00000001ff097424 */ /* 0x000fe200078e00ff */
[----:B------:R-:W-:Y:S01]  /*4620*/  ISETP.NE.OR P0, PT, R3, RZ, !P0 ;  /* 0x000000ff0300720c */ /* 0x000fe20004705670 */
[----:B------:R-:W-:Y:S01]  /*4630*/  IMAD.MOV.U32 R8, RZ, RZ, 0x1 ;  /* 0x00000001ff087424 */ /* 0x000fe200078e00ff */
[----:B------:R-:W-:Y:S01]  /*4640*/  ULDC UR4, c[0x0][0x600] ;  /* 0x0001800000047ab9 */ /* 0x000fe20000000800 */
[----:B------:R-:W-:Y:S01]  /*4650*/  IMAD.MOV.U32 R0, RZ, RZ, RZ ;  /* 0x000000ffff007224 */ /* 0x000fe200078e00ff */
[----:B------:R-:W-:Y:S01]  /*4660*/  UMOV UR7, 0x1 ;  /* 0x0000000100077882 */ /* 0x000fe20000000000 */
[----:B------:R-:W-:-:S02]  /*4670*/  UIADD3 UR21, UR39, 0x1, URZ ;  /* 0x0000000127157890 */ /* 0x000fc4000fffe03f */
[----:B------:R-:W-:Y:S02]  /*4680*/  ULOP3.LUT UR20, UR36, 0x2, URZ, 0xfc, !UPT ;  /* 0x0000000224147892 */ /* 0x000fe4000f8efc3f */
[----:B------:R-:W-:Y:S02]  /*4690*/  UIADD3 UR4, UR4, -0x1, URZ ;  /* 0xffffffff04047890 */ /* 0x000fe4000fffe03f */
[----:B------:R-:W-:Y:S02]  /*46a0*/  USHF.L.U32 UR5, UR7, UR5, URZ ;  /* 0x0000000507057299 */ /* 0x000fe4000800063f */
[----:B------:R-:W-:Y:S01]  /*46b0*/  ULOP3.LUT UR6, URZ, UR6, URZ, 0x33, !UPT ;  /* 0x000000063f067292 */ /* 0x000fe2000f8e333f */
[----:B------:R-:W-:-:S11]  /*46c0*/  ULDC.64 UR18, c[0x0][0x198] ;  /* 0x0000660000127ab9 */ /* 0x000fd60000000a00 */
.L_x_114:
[----:B------:R-:W-:-:S03]  /*46d0*/  UMOV UR7, 0xffffffff ;  /* 0xffffffff00077882 */ /* 0x000fc60000000000 */
[----:B-1----:R-:W-:Y:S05]  /*46e0*/  BRA.DIV UR7, `(.L_x_103) ;  /* 0x0000000e07d87947 */ /* 0x002fea000b800000 */
[----:B------:R-:W-:-:S13]  /*46f0*/  ELECT P6, URZ, PT ;  /* 0x00000000003f782f */ /* 0x000fda00038c0000 */
.L_x_127:
[----:B------:R-:W0:Y:S01]  /*4700*/  LDC R3, c[0x0][0x28c] ;  /* 0x0000a300ff037b82 */ /* 0x000e220000000800 */
[----:B------:R-:W-:Y:S01]  /*4710*/  BSSY B1, `(.L_x_104) ;  /* 0x0000035000017945 */ /* 0x000fe20003800000 */
[----:B0-----:R-:W-:-:S13]  /*4720*/  ISETP.LT.OR P6, PT, R3, 0x1, !P6 ;  /* 0x000000010300780c */ /* 0x001fda00077c1670 */
[----:B------:R-:W-:Y:S05]  /*4730*/  @P6 BRA `(.L_x_105) ;  /* 0x0000000000c86947 */ /* 0x000fea0003800000 */
[----:B------:R-:W-:Y:S02]  /*4740*/  IMAD.SHL.U32 R18, R18, 0x40, RZ ;  /* 0x0000004012127824 */ /* 0x000fe400078e00ff */
[----:B------:R-:W-:Y:S02]  /*4750*/  IMAD.SHL.U32 R19, R19, 0x40, RZ ;  /* 0x0000004013137824 */ /* 0x000fe400078e00ff */
[----:B------:R-:W-:Y:S02]  /*4760*/  IMAD.MOV.U32 R11, RZ, RZ, RZ ;  /* 0x000000ffff0b7224 */ /* 0x000fe400078e00ff */
[----:B------:R-:W-:Y:S02]  /*4770*/  IMAD.U32 R12, RZ, RZ, UR21 ;  /* 0x00000015ff0c7e24 */ /* 0x000fe4000f8e00ff */
[----:B------:R-:W-:Y:S02]  /*4780*/  IMAD.MOV.U32 R3, RZ, RZ, R8 ;  /* 0x000000ffff037224 */ /* 0x000fe400078e0008 */
[----:B------:R-:W-:-:S07]  /*4790*/  IMAD.MOV.U32 R4, RZ, RZ, R0 ;  /* 0x000000ffff047224 */ /* 0x000fce00078e0000 */
.L_x_109:
[----:B------:R-:W0:Y:S01]  /*47a0*/  S2R R6, SR_CgaCtaId ;  /* 0x0000000000067919 */ /* 0x000e220000008800 */
[----:B-1----:R-:W-:-:S04]  /*47b0*/  MOV R5, 0x400 ;  /* 0x0000040000057802 */ /* 0x002fc80000000f00 */
[----:B0-----:R-:W-:Y:S02]  /*47c0*/  LEA R7, R6, R5, 0x18 ;  /* 0x0000000506077211 */ /* 0x001fe400078ec0ff */
[----:B------:R-:W-:Y:S01]  /*47d0*/  SHF.L.U32 R5, R3, 0x1f, RZ ;  /* 0x0000001f03057819 */ /* 0x000fe200000006ff */
[----:B------:R-:W0:Y:S02]  /*47e0*/  @!P3 LDC R6, c[0x0][0x500] ;  /* 0x00014000ff06bb82 */ /* 0x000e240000000800 */
[----:B------:R-:W-:-:S04]  /*47f0*/  IMAD R10, R4, 0x8, R7 ;  /* 0x00000008040a7824 */ /* 0x000fc800078e0207 */
[----:B------:R-:W1:Y:S02]  /*4800*/  SYNCS.PHASECHK.TRANS64.TRYWAIT P1, [R10+URZ+0x20], R5 ;  /* 0x000020050a0075a7 */ /* 0x000e64000802017f */
[----:B-1----:R-:W-:Y:S05]  /*4810*/  @!P1 BRA `(.L_x_106) ;  /* 0x0000000c00ac9947 */ /* 0x002fea0003800000 */
.L_x_128:
[----:B------:R-:W-:Y:S01]  /*4820*/  UPRMT UR7, UR20, 0x9910, URZ ;  /* 0x0000991014077896 */ /* 0x000fe2000800003f */
[----:B0-----:R0:W-:Y:S03]  /*4830*/  @!P3 SYNCS.ARRIVE.TRANS64 RZ, [R10+URZ], R6 ;  /* 0x000000060affb9a7 */ /* 0x0011e6000800003f */
[----:B------:R-:W-:-:S06]  /*4840*/  UISETP.NE.AND UP0, UPT, UR7, 0x2, UPT ;  /* 0x000000020700788c */ /* 0x000fcc000bf05270 */
[----:B------:R-:W-:-:S13]  /*4850*/  PLOP3.LUT P1, PT, PT, PT, UP0, 0x80, 0x0 ;  /* 0x000000000000781c */ /* 0x000fda0003f2f008 */
[----:B0-----:R-:W-:Y:S05]  /*4860*/  @P1 BRA `(.L_x_107) ;  /* 0x0000000000041947 */ /* 0x001fea0003800000 */
[----:B------:R-:W-:Y:S01]  /*4870*/  BPT.TRAP 0x1 ;  /* 0x000000040000795c */ /* 0x000fe20000300000 */
.L_x_107:
[----:B------:R-:W-:Y:S05]  /*4880*/  @P0 BRA `(.L_x_108) ;  /* 0x0000000000040947 */ /* 0x000fea0003800000 */
[----:B------:R-:W-:Y:S01]  /*4890*/  BPT.TRAP 0x1 ;  /* 0x000000040000795c */ /* 0x000fe20000300000 */
.L_x_108:
[----:B------:R-:W-:Y:S01]  /*48a0*/  IMAD R7, R4, 0x2000, R7 ;  /* 0x0000200004077824 */ /* 0x000fe200078e0207 */
[----:B------:R-:W-:Y:S01]  /*48b0*/  R2UR UR9, R10 ;  /* 0x000000000a0972ca */ /* 0x000fe200000e0000 */
[----:B------:R-:W-:Y:S01]  /*48c0*/  VIADD R12, R12, 0xffffffff ;  /* 0xffffffff0c0c7836 */ /* 0x000fe20000000000 */
[----:B------:R-:W-:Y:S01]  /*48d0*/  UIADD3 UR14, UP0, UR18, 0xf0, URZ ;  /* 0x000000f0120e7890 */ /* 0x000fe2000ff1e03f */
[----:B------:R-:W-:Y:S01]  /*48e0*/  R2UR UR11, R19 ;  /* 0x00000000130b72ca */ /* 0x000fe200000e0000 */
[----:B------:R-:W-:Y:S01]  /*48f0*/  UIADD3 UR22, UP1, UR18, 0x1f0, URZ ;  /* 0x000001f012167890 */ /* 0x000fe2000ff3e03f */
[----:B------:R-:W-:Y:S01]  /*4900*/  R2UR UR7, R7 ;  /* 0x00000000070772ca */ /* 0x000fe200000e0000 */
[----:B------:R-:W-:Y:S01]  /*4910*/  UIADD3.X UR15, URZ, UR19, URZ, UP0, !UPT ;  /* 0x000000133f0f7290 */ /* 0x000fe200087fe43f */
[C---:B------:R-:W-:Y:S01]  /*4920*/  R2UR UR10, R11.reuse ;  /* 0x000000000b0a72ca */ /* 0x040fe200000e0000 */
[----:B------:R-:W-:Y:S01]  /*4930*/  VIADD R4, R4, 0x1 ;  /* 0x0000000104047836 */ /* 0x000fe20000000000 */
[----:B------:R-:W-:Y:S01]  /*4940*/  R2UR UR12, R2 ;  /* 0x00000000020c72ca */ /* 0x000fe200000e0000 */
[----:B------:R-:W-:Y:S01]  /*4950*/  UIADD3.X UR23, URZ, UR19, URZ, UP1, !UPT ;  /* 0x000000133f177290 */ /* 0x000fe20008ffe43f */
[----:B------:R-:W-:Y:S01]  /*4960*/  R2UR UR13, R18 ;  /* 0x00000000120d72ca */ /* 0x000fe200000e0000 */
[----:B------:R-:W-:Y:S01]  /*4970*/  UMOV UR16, 0x0 ;  /* 0x0000000000107882 */ /* 0x000fe20000000000 */
[----:B------:R-:W-:Y:S01]  /*4980*/  ISETP.GT.AND P2, PT, R12, 0x1, PT ;  /* 0x000000010c00780c */ /* 0x000fe20003f44270 */
[----:B------:R-:W-:Y:S01]  /*4990*/  UMOV UR17, 0x10000000 ;  /* 0x1000000000117882 */ /* 0x000fe20000000000 */
[----:B------:R-:W-:Y:S01]  /*49a0*/  ISETP.NE.AND P1, PT, R4, 0x4, PT ;  /* 0x000000040400780c */ /* 0x000fe20003f25270 */
[----:B------:R-:W-:-:S02]  /*49b0*/  VIADD R11, R11, 0x80 ;  /* 0x000000800b0b7836 */ /* 0x000fc40000000000 */
[----:B------:R-:W-:Y:S01]  /*49c0*/  UIADD3 UR8, UR7, 0x180, URZ ;  /* 0x0000018007087890 */ /* 0x000fe2000fffe03f */
[----:B------:R-:W-:Y:S01]  /*49d0*/  SEL R6, RZ, 0x1, P1 ;  /* 0x00000001ff067807 */ /* 0x000fe20000800000 */
[----:B------:R-:W-:Y:S01]  /*49e0*/  UIADD3 UR7, UR7, 0x8180, URZ ;  /* 0x0000818007077890 */ /* 0x000fe2000fffe03f */
[----:B------:R-:W-:Y:S02]  /*49f0*/  SEL R4, R4, RZ, P1 ;  /* 0x000000ff04047207 */ /* 0x000fe40000800000 */
[----:B------:R-:W-:-:S04]  /*4a00*/  LOP3.LUT R3, R3, R6, RZ, 0x3c, !PT ;  /* 0x0000000603037212 */ /* 0x000fc800078e3cff */
[----:B------:R0:W-:Y:S02]  /*4a10*/  UTMALDG.3D [UR8], [UR14], desc[UR16] ;  /* 0x000010080e0075b4 */ /* 0x0001e40008011000 */
[----:B0-----:R-:W-:Y:S01]  /*4a20*/  UMOV UR8, UR7 ;  /* 0x0000000700087c82 */ /* 0x001fe20008000000 */
[----:B------:R-:W-:Y:S02]  /*4a30*/  UMOV UR11, UR13 ;  /* 0x0000000d000b7c82 */ /* 0x000fe40008000000 */
[----:B------:R0:W-:Y:S02]  /*4a40*/  UTMALDG.3D [UR8], [UR22], desc[UR16] ;  /* 0x00001008160075b4 */ /* 0x0001e40008011000 */
[----:B0-----:R-:W-:Y:S05]  /*4a50*/  @P2 BRA `(.L_x_109) ;  /* 0xfffffffc00502947 */ /* 0x001fea000383ffff */
.L_x_105:
[----:B------:R-:W-:Y:S05]  /*4a60*/  BSYNC B1 ;  /* 0x0000000000017941 */ /* 0x000fea0003800000 */
.L_x_104:
[----:B------:R-:W-:Y:S01]  /*4a70*/  LOP3.LUT P4, RZ, R9, 0xff, RZ, 0xc0, !PT ;  /* 0x000000ff09ff7812 */ /* 0x000fe2000788c0ff */
[----:B------:R-:W-:Y:S01]  /*4a80*/  VIADD R0, R0, UR39 ;  /* 0x0000002700007c36 */ /* 0x000fe20008000000 */
[----:B------:R-:W-:Y:S01]  /*4a90*/  ULDC.64 UR8, c[0x0][0x650] ;  /* 0x0001940000087ab9 */ /* 0x000fe20000000a00 */
[----:B------:R-:W-:Y:S01]  /*4aa0*/  BSSY B1, `(.L_x_110) ;  /* 0x0000071000017945 */ /* 0x000fe20003800000 */
[----:B------:R-:W-:Y:S01]  /*4ab0*/  IMAD.MOV.U32 R19, RZ, RZ, -0x1 ;  /* 0xffffffffff137424 */ /* 0x000fe200078e00ff */
[----:B------:R-:W-:Y:S01]  /*4ac0*/  PRMT R9, RZ, 0x7610, R9 ;  /* 0x00007610ff097816 */ /* 0x000fe20000000009 */
[----:B------:R-:W-:Y:S01]  /*4ad0*/  IMAD.MOV.U32 R18, RZ, RZ, -0x1 ;  /* 0xffffffffff127424 */ /* 0x000fe200078e00ff */
[C---:B------:R-:W-:Y:S02]  /*4ae0*/  ISETP.GT.U32.AND P1, PT, R0.reuse, 0x3, PT ;  /* 0x000000030000780c */ /* 0x040fe40003f24070 */
[----:B------:R-:W-:Y:S02]  /*4af0*/  SHF.R.U32.HI R2, RZ, 0x2, R0 ;  /* 0x00000002ff027819 */ /* 0x000fe40000011600 */
[----:B------:R-:W-:-:S02]  /*4b00*/  LOP3.LUT R0, R0, 0x3, RZ, 0xc0, !PT ;  /* 0x0000000300007812 */ /* 0x000fc400078ec0ff */
[----:B------:R-:W0:Y:S01]  /*4b10*/  @P4 S2R R4, SR_CgaCtaId ;  /* 0x0000000000044919 */ /* 0x000e220000008800 */
[----:B------:R-:W-:Y:S02]  /*4b20*/  @P4 MOV R3, 0x400 ;  /* 0x0000040000034802 */ /* 0x000fe40000000f00 */
[----:B------:R-:W-:-:S04]  /*4b30*/  LOP3.LUT R2, R2, 0x1, RZ, 0xc0, !PT ;  /* 0x0000000102027812 */ /* 0x000fc800078ec0ff */
[----:B------:R-:W-:Y:S02]  /*4b40*/  ISETP.NE.U32.AND P2, PT, R2, 0x1, PT ;  /* 0x000000010200780c */ /* 0x000fe40003f45070 */
[----:B0-----:R-:W-:Y:S01]  /*4b50*/  @P4 LEA R3, R4, R3, 0x18 ;  /* 0x0000000304034211 */ /* 0x001fe200078ec0ff */
[----:B------:R-:W-:-:S03]  /*4b60*/  IMAD.U32 R4, RZ, RZ, UR39 ;  /* 0x00000027ff047e24 */ /* 0x000fc6000f8e00ff */
[----:B------:R0:W-:Y:S01]  /*4b70*/  @P4 SYNCS.ARRIVE.TRANS64.A1T0 RZ, [R3+URZ+0x78], RZ ;  /* 0x000078ff03ff49a7 */ /* 0x0001e2000810003f */
[----:B------:R-:W-:Y:S02]  /*4b80*/  IADD3 R16, P4, R16, UR50, RZ ;  /* 0x0000003210107c10 */ /* 0x000fe4000ff9e0ff */
[----:B------:R-:W-:Y:S02]  /*4b90*/  ISETP.LT.U32.AND P1, PT, R4, 0x4, P1 ;  /* 0x000000040400780c */ /* 0x000fe40000f21070 */
[----:B------:R-:W-:Y:S02]  /*4ba0*/  IADD3.X R17, R17, UR37, RZ, P4, !PT ;  /* 0x0000002511117c10 */ /* 0x000fe4000a7fe4ff */
[----:B------:R-:W-:Y:S02]  /*4bb0*/  ISETP.GE.U32.AND P4, PT, R16, UR8, PT ;  /* 0x0000000810007c0c */ /* 0x000fe4000bf86070 */
[----:B0-----:R-:W-:Y:S02]  /*4bc0*/  SEL R3, RZ, 0x1, !P1 ;  /* 0x00000001ff037807 */ /* 0x001fe40004800000 */
[----:B------:R-:W-:-:S02]  /*4bd0*/  ISETP.GE.U32.AND.EX P1, PT, R17, UR9, PT, P4 ;  /* 0x0000000911007c0c */ /* 0x000fc4000bf26140 */
[----:B------:R-:W-:-:S04]  /*4be0*/  ISETP.GT.U32.AND P2, PT, R4, 0x3, !P2 ;  /* 0x000000030400780c */ /* 0x000fc80005744070 */
[----:B------:R-:W-:-:S04]  /*4bf0*/  SEL R2, RZ, 0x1, !P2 ;  /* 0x00000001ff027807 */ /* 0x000fc80005000000 */
[--C-:B------:R-:W-:Y:S01]  /*4c00*/  LOP3.LUT R8, R2, R8, R3.reuse, 0x96, !PT ;  /* 0x0000000802087212 */ /* 0x100fe200078e9603 */
[----:B------:R-:W-:Y:S01]  /*4c10*/  IMAD.MOV.U32 R2, RZ, RZ, -0x1 ;  /* 0xffffffffff027424 */ /* 0x000fe200078e00ff */
[----:B------:R-:W-:Y:S01]  /*4c20*/  PRMT R3, RZ, 0x7610, R3 ;  /* 0x00007610ff037816 */ /* 0x000fe20000000003 */
[----:B------:R-:W-:Y:S06]  /*4c30*/  @P1 BRA `(.L_x_111) ;  /* 0x00000004005c1947 */ /* 0x000fec0003800000 */
[----:B------:R-:W0:Y:S01]  /*4c40*/  S2UR UR7, SR_CTAID.X ;  /* 0x00000000000779c3 */ /* 0x000e220000002500 */
[----:B------:R-:W-:Y:S01]  /*4c50*/  ULDC.64 UR8, c[0x0][0x628] ;  /* 0x00018a0000087ab9 */ /* 0x000fe20000000a00 */
[----:B------:R-:W-:Y:S01]  /*4c60*/  ULDC UR10, c[0x0][0x150] ;  /* 0x00005400000a7ab9 */ /* 0x000fe20000000800 */
[----:B------:R-:W-:Y:S01]  /*4c70*/  ISETP.NE.U32.AND P1, PT, RZ, UR8, PT ;  /* 0x00000008ff007c0c */ /* 0x000fe2000bf25070 */
[----:B------:R-:W-:Y:S01]  /*4c80*/  ULDC UR11, c[0x0][0x630] ;  /* 0x00018c00000b7ab9 */ /* 0x000fe20000000800 */
[----:B------:R-:W-:Y:S01]  /*4c90*/  ULDC UR13, c[0x0][0x154] ;  /* 0x00005500000d7ab9 */ /* 0x000fe20000000800 */
[----:B------:R-:W-:Y:S01]  /*4ca0*/  IMAD.MOV.U32 R2, RZ, RZ, R16 ;  /* 0x000000ffff027224 */ /* 0x000fe200078e0010 */
[----:B------:R-:W-:Y:S01]  /*4cb0*/  ISETP.NE.AND.EX P1, PT, RZ, UR9, PT, P1 ;  /* 0x00000009ff007c0c */ /* 0x000fe2000bf25310 */
[----:B------:R-:W2:Y:S01]  /*4cc0*/  S2UR UR12, SR_CTAID.Y ;  /* 0x00000000000c79c3 */ /* 0x000ea20000002600 */
[----:B0-----:R-:W-:-:S05]  /*4cd0*/  I2FP.F32.U32 R3, UR7 ;  /* 0x0000000700037c45 */ /* 0x001fca0008201000 */
[----:B------:R-:W-:Y:S01]  /*4ce0*/  FMUL R12, R3, UR10 ;  /* 0x0000000a030c7c20 */ /* 0x000fe20008400000 */
[----:B------:R-:W-:-:S05]  /*4cf0*/  IMAD.MOV.U32 R3, RZ, RZ, R17 ;  /* 0x000000ffff037224 */ /* 0x000fca00078e0011 */
[----:B------:R-:W-:Y:S05]  /*4d00*/  @!P1 BRA `(.L_x_112) ;  /* 0x0000000000289947 */ /* 0x000fea0003800000 */
[----:B------:R-:W-:Y:S02]  /*4d10*/  ULDC UR10, c[0x0][0x634] ;  /* 0x00018d00000a7ab9 */ /* 0x000fe40000000800 */
[----:B------:R-:W-:-:S05]  /*4d20*/  IADD3 R7, P1, R16, UR10, RZ ;  /* 0x0000000a10077c10 */ /* 0x000fca000ff3e0ff */
[----:B------:R-:W-:-:S04]  /*4d30*/  IMAD.X R11, RZ, RZ, R17, P1 ;  /* 0x000000ffff0b7224 */ /* 0x000fc800008e0611 */
[----:B-1----:R-:W-:-:S04]  /*4d40*/  IMAD.WIDE.U32 R4, R11, UR8, RZ ;  /* 0x000000080b047c25 */ /* 0x002fc8000f8e00ff */
[----:B------:R-:W-:-:S04]  /*4d50*/  IMAD.WIDE.U32 R4, P1, R7, UR9, R4 ;  /* 0x0000000907047c25 */ /* 0x000fc8000f820004 */
[----:B------:R-:W-:-:S04]  /*4d60*/  IMAD.WIDE.U32 R6, R7, UR8, RZ ;  /* 0x0000000807067c25 */ /* 0x000fc8000f8e00ff */
[----:B------:R-:W-:Y:S01]  /*4d70*/  IMAD.X R3, RZ, RZ, RZ, P1 ;  /* 0x000000ffff037224 */ /* 0x000fe200008e06ff */
[----:B------:R-:W-:Y:S01]  /*4d80*/  IADD3 RZ, P1, R7, R4, RZ ;  /* 0x0000000407ff7210 */ /* 0x000fe20007f3e0ff */
[----:B------:R-:W-:-:S04]  /*4d90*/  IMAD.MOV.U32 R2, RZ, RZ, R5 ;  /* 0x000000ffff027224 */ /* 0x000fc800078e0005 */
[----:B------:R-:W-:-:S08]  /*4da0*/  IMAD.WIDE.U32.X R2, R11, UR9, R2, P1 ;  /* 0x000000090b027c25 */ /* 0x000fd000088e0402 */
.L_x_112:
[--C-:B-1----:R-:W-:Y:S01]  /*4db0*/  SHF.R.U64 R10, R2, UR11, R3.reuse ;  /* 0x0000000b020a7c19 */ /* 0x102fe20008001203 */
[----:B------:R-:W0:Y:S01]  /*4dc0*/  F2I.U32.TRUNC.NTZ R12, R12 ;  /* 0x0000000c000c7305 */ /* 0x000e22000020f000 */
[----:B------:R-:W-:Y:S01]  /*4dd0*/  SHF.R.U32.HI R2, RZ, UR11, R3 ;  /* 0x0000000bff027c19 */ /* 0x000fe20008011603 */
[----:B------:R-:W-:Y:S01]  /*4de0*/  ULDC.64 UR8, c[0x0][0x620] ;  /* 0x0001880000087ab9 */ /* 0x000fe20000000a00 */
[----:B------:R-:W-:Y:S01]  /*4df0*/  IADD3 R5, P1, RZ, -R10, RZ ;  /* 0x8000000aff057210 */ /* 0x000fe20007f3e0ff */
[----:B------:R-:W-:Y:S01]  /*4e00*/  ULDC.64 UR14, c[0x0][0x640] ;  /* 0x00019000000e7ab9 */ /* 0x000fe20000000a00 */
[----:B--2---:R-:W-:Y:S01]  /*4e10*/  I2FP.F32.U32 R4, UR12 ;  /* 0x0000000c00047c45 */ /* 0x004fe20008201000 */
[----:B------:R-:W1:Y:S01]  /*4e20*/  LDC R14, c[0x0][0x610] ;  /* 0x00018400ff0e7b82 */ /* 0x000e620000000800 */
[----:B------:R-:W-:Y:S01]  /*4e30*/  ULDC UR11, c[0x0][0x658] ;  /* 0x00019600000b7ab9 */ /* 0x000fe20000000800 */
[----:B------:R-:W-:Y:S01]  /*4e40*/  IMAD.X R2, RZ, RZ, ~R2, P1 ;  /* 0x000000ffff027224 */ /* 0x000fe200008e0e02 */
[----:B------:R-:W-:Y:S01]  /*4e50*/  ISETP.NE.U32.AND P1, PT, RZ, UR14, PT ;  /* 0x0000000eff007c0c */ /* 0x000fe2000bf25070 */
[----:B------:R-:W-:Y:S01]  /*4e60*/  FMUL R6, R4, UR13 ;  /* 0x0000000d04067c20 */ /* 0x000fe20008400000 */
[----:B------:R-:W-:Y:S01]  /*4e70*/  ULDC UR13, c[0x0][0x648] ;  /* 0x00019200000d7ab9 */ /* 0x000fe20000000800 */
[----:B------:R-:W-:Y:S01]  /*4e80*/  IMAD R4, R2, UR8, RZ ;  /* 0x0000000802047c24 */ /* 0x000fe2000f8e02ff */
[----:B------:R-:W-:Y:S01]  /*4e90*/  ISETP.NE.AND.EX P1, PT, RZ, UR15, PT, P1 ;  /* 0x0000000fff007c0c */ /* 0x000fe2000bf25310 */
[C---:B------:R-:W-:Y:S01]  /*4ea0*/  IMAD.WIDE.U32 R2, R5.reuse, UR8, R16 ;  /* 0x0000000805027c25 */ /* 0x040fe2000f8e0010 */
[----:B0-----:R-:W-:Y:S01]  /*4eb0*/  R2UR UR8, R12 ;  /* 0x000000000c0872ca */ /* 0x001fe200000e0000 */
[----:B------:R-:W0:Y:S02]  /*4ec0*/  F2I.U32.TRUNC.NTZ R6, R6 ;  /* 0x0000000600067305 */ /* 0x000e24000020f000 */
[----:B------:R-:W-:Y:S01]  /*4ed0*/  IMAD R5, R5, UR9, R4 ;  /* 0x0000000905057c24 */ /* 0x000fe2000f8e0204 */
[----:B------:R-:W-:-:S03]  /*4ee0*/  ULDC UR9, c[0x0][0x618] ;  /* 0x0001860000097ab9 */ /* 0x000fc60000000800 */
[----:B------:R-:W-:-:S05]  /*4ef0*/  IMAD.IADD R3, R3, 0x1, R5 ;  /* 0x0000000103037824 */ /* 0x000fca00078e0205 */
[--C-:B------:R-:W-:Y:S02]  /*4f00*/  SHF.R.U64 R12, R2, UR9, R3.reuse ;  /* 0x00000009020c7c19 */ /* 0x100fe40008001203 */
[----:B------:R-:W-:Y:S01]  /*4f10*/  SHF.R.U32.HI R3, RZ, UR9, R3 ;  /* 0x00000009ff037c19 */ /* 0x000fe20008011603 */
[----:B------:R-:W-:Y:S01]  /*4f20*/  ULDC UR9, c[0x0][0x608] ;  /* 0x0001820000097ab9 */ /* 0x000fe20000000800 */
[----:B0-----:R-:W-:Y:S02]  /*4f30*/  R2UR UR10, R6 ;  /* 0x00000000060a72ca */ /* 0x001fe400000e0000 */
[--C-:B------:R-:W-:Y:S02]  /*4f40*/  SHF.R.U64 R13, R12, UR9, R3.reuse ;  /* 0x000000090c0d7c19 */ /* 0x100fe40008001203 */
[----:B------:R-:W-:Y:S01]  /*4f50*/  SHF.R.U32.HI R2, RZ, UR9, R3 ;  /* 0x00000009ff027c19 */ /* 0x000fe20008011603 */
[----:B------:R-:W-:-:S03]  /*4f60*/  UIADD3 UR9, -UR8, URZ, URZ ;  /* 0x0000003f08097290 */ /* 0x000fc6000fffe13f */
[--C-:B------:R-:W-:Y:S01]  /*4f70*/  SHF.R.U64 R15, R13, UR11, R2.reuse ;  /* 0x0000000b0d0f7c19 */ /* 0x100fe20008001202 */
[----:B------:R-:W-:Y:S01]  /*4f80*/  ULDC UR8, c[0x0][0x144] ;  /* 0x0000510000087ab9 */ /* 0x000fe20000000800 */
[----:B------:R-:W-:-:S03]  /*4f90*/  SHF.R.U32.HI R3, RZ, UR11, R2 ;  /* 0x0000000bff037c19 */ /* 0x000fc60008011602 */
[----:B------:R-:W-:Y:S01]  /*4fa0*/  IMAD.MOV.U32 R2, RZ, RZ, R15 ;  /* 0x000000ffff027224 */ /* 0x000fe200078e000f */
[----:B------:R-:W-:Y:S06]  /*4fb0*/  @!P1 BRA `(.L_x_113) ;  /* 0x0000000000289947 */ /* 0x000fec0003800000 */
[----:B------:R-:W-:Y:S02]  /*4fc0*/  ULDC UR11, c[0x0][0x64c] ;  /* 0x00019300000b7ab9 */ /* 0x000fe40000000800 */
[----:B------:R-:W-:-:S05]  /*4fd0*/  IADD3 R7, P1, R15, UR11, RZ ;  /* 0x0000000b0f077c10 */ /* 0x000fca000ff3e0ff */
[----:B------:R-:W-:-:S04]  /*4fe0*/  IMAD.X R11, RZ, RZ, R3, P1 ;  /* 0x000000ffff0b7224 */ /* 0x000fc800008e0603 */
[----:B------:R-:W-:-:S04]  /*4ff0*/  IMAD.WIDE.U32 R4, R11, UR14, RZ ;  /* 0x0000000e0b047c25 */ /* 0x000fc8000f8e00ff */
[----:B------:R-:W-:-:S04]  /*5000*/  IMAD.WIDE.U32 R4, P1, R7, UR15, R4 ;  /* 0x0000000f07047c25 */ /* 0x000fc8000f820004 */
[----:B------:R-:W-:-:S04]  /*5010*/  IMAD.WIDE.U32 R6, R7, UR14, RZ ;  /* 0x0000000e07067c25 */ /* 0x000fc8000f8e00ff */
[----:B------:R-:W-:Y:S01]  /*5020*/  IMAD.X R3, RZ, RZ, RZ, P1 ;  /* 0x000000ffff037224 */ /* 0x000fe200008e06ff */
[----:B------:R-:W-:Y:S01]  /*5030*/  IADD3 RZ, P1, R7, R4, RZ ;  /* 0x0000000407ff7210 */ /* 0x000fe20007f3e0ff */
[----:B------:R-:W-:-:S04]  /*5040*/  IMAD.MOV.U32 R2, RZ, RZ, R5 ;  /* 0x000000ffff027224 */ /* 0x000fc800078e0005 */
[----:B------:R-:W-:-:S08]  /*5050*/  IMAD.WIDE.U32.X R2, R11, UR15, R2, P1 ;  /* 0x0000000f0b027c25 */ /* 0x000fd000088e0402 */
.L_x_113:
[----:B------:R-:W-:Y:S01]  /*5060*/  UISETP.NE.AND UP0, UPT, UR38, URZ, UPT ;  /* 0x0000003f2600728c */ /* 0x000fe2000bf05270 */
[----:B------:R-:W-:Y:S01]  /*5070*/  SHF.R.U64 R3, R2, UR13, R3 ;  /* 0x0000000d02037c19 */ /* 0x000fe20008001203 */
[----:B------:R-:W-:Y:S01]  /*5080*/  UIADD3 UR10, -UR10, URZ, URZ ;  /* 0x0000003f0a0a7290 */ /* 0x000fe2000fffe13f */
[----:B------:R-:W-:Y:S01]  /*5090*/  LOP3.LUT R2, R13, UR6, RZ, 0xc0, !PT ;  /* 0x000000060d027c12 */ /* 0x000fe2000f8ec0ff */
[----:B------:R-:W-:Y:S02]  /*50a0*/  UIMAD UR7, UR8, UR9, UR7 ;  /* 0x00000009080772a4 */ /* 0x000fe4000f8e0207 */
[----:B------:R-:W-:Y:S01]  /*50b0*/  IMAD.MOV R4, RZ, RZ, -R3 ;  /* 0x000000ffff047224 */ /* 0x000fe200078e0a03 */
[----:B------:R-:W-:Y:S01]  /*50c0*/  ULDC UR8, c[0x0][0x148] ;  /* 0x0000520000087ab9 */ /* 0x000fe20000000800 */
[----:B------:R-:W-:Y:S01]  /*50d0*/  IMAD R19, R3, UR5, R2 ;  /* 0x0000000503137c24 */ /* 0x000fe2000f8e0202 */
[----:B------:R-:W-:Y:S02]  /*50e0*/  LOP3.LUT R3, R12, UR4, RZ, 0xc0, !PT ;  /* 0x000000040c037c12 */ /* 0x000fe4000f8ec0ff */
[----:B------:R-:W-:Y:S01]  /*50f0*/  @UP0 UIMAD UR7, UR8, UR10, UR12 ;  /* 0x0000000a080702a4 */ /* 0x000fe2000f8e020c */
[----:B------:R-:W-:-:S02]  /*5100*/  PLOP3.LUT P1, PT, PT, PT, UP0, 0x80, 0x0 ;  /* 0x000000000000781c */ /* 0x000fc40003f2f008 */
[----:B------:R-:W-:Y:S02]  /*5110*/  ULDC UR8, c[0x0][0x638] ;  /* 0x00018e0000087ab9 */ /* 0x000fe40000000800 */
[----:B------:R-:W-:Y:S02]  /*5120*/  IMAD R2, R4, UR8, R15 ;  /* 0x0000000804027c24 */ /* 0x000fe4000f8e020f */
[----:B-1----:R-:W-:Y:S01]  /*5130*/  IMAD R19, R19, R14, UR7 ;  /* 0x0000000713137e24 */ /* 0x002fe2000f8e020e */
[----:B------:R-:W-:Y:S01]  /*5140*/  ULDC UR7, c[0x0][0x600] ;  /* 0x0001800000077ab9 */ /* 0x000fe20000000800 */
[----:B------:R-:W-:Y:S02]  /*5150*/  IMAD.MOV.U32 R4, RZ, RZ, 0x1 ;  /* 0x00000001ff047424 */ /* 0x000fe400078e00ff */
[----:B------:R-:W-:-:S03]  /*5160*/  IMAD R2, R2, UR7, R3 ;  /* 0x0000000702027c24 */ /* 0x000fc6000f8e0203 */
[----:B------:R-:W-:Y:S02]  /*5170*/  PRMT R3, R4, 0x7610, R3 ;  /* 0x0000761004037816 */ /* 0x000fe40000000003 */
[----:B------:R-:W-:Y:S02]  /*5180*/  SEL R18, R2, R19, !P1 ;  /* 0x0000001302127207 */ /* 0x000fe40004800000 */
[----:B------:R-:W-:Y:S01]  /*5190*/  SEL R19, R19, R2, !P1 ;  /* 0x0000000213137207 */ /* 0x000fe20004800000 */
[----:B------:R-:W-:-:S07]  /*51a0*/  IMAD.MOV.U32 R2, RZ, RZ, R10 ;  /* 0x000000ffff027224 */ /* 0x000fce00078e000a */
.L_x_111:
[----:B------:R-:W-:Y:S05]  /*51b0*/  BSYNC B1 ;  /* 0x0000000000017941 */ /* 0x000fea0003800000 */
.L_x_110:
[----:B------:R-:W-:-:S13]  /*51c0*/  LOP3.LUT P1, RZ, R3, 0xff, RZ, 0xc0, !PT ;  /* 0x000000ff03ff7812 */ /* 0x000fda000782c0ff */
[----:B------:R-:W-:Y:S05]  /*51d0*/  @P1 BRA `(.L_x_114) ;  /* 0xfffffff4003c1947 */ /* 0x000fea000383ffff */
[----:B------:R-:W-:Y:S05]  /*51e0*/  BSYNC B0 ;  /* 0x0000000000007941 */ /* 0x000fea0003800000 */
.L_x_102:
[----:B------:R-:W-:-:S03]  /*51f0*/  UMOV UR7, 0xffffffff ;  /* 0xffffffff00077882 */ /* 0x000fc60000000000 */
[----:B------:R-:W-:Y:S05]  /*5200*/  BRA.DIV UR7, `(.L_x_115) ;  /* 0x0000000607447947 */ /* 0x000fea000b800000 */
[----:B------:R-:W-:-:S13]  /*5210*/  ELECT P6, URZ, PT ;  /* 0x00000000003f782f */ /* 0x000fda00038c0000 */
.L_x_131:
[----:B------:R-:W-:Y:S04]  /*5220*/  BSSY B0, `(.L_x_116) ;  /* 0x000002c000007945 */ /* 0x000fe80003800000 */
[----:B------:R-:W-:Y:S05]  /*5230*/  @!P6 BRA `(.L_x_117) ;  /* 0x0000000000a8e947 */ /* 0x000fea0003800000 */
[----:B------:R-:W-:-:S04]  /*5240*/  ULOP3.LUT UR7, UR36, 0x2, URZ, 0xfc, !UPT ;  /* 0x0000000224077892 */ /* 0x000fc8000f8efc3f */
[----:B------:R-:W-:-:S06]  /*5250*/  UISETP.NE.AND UP0, UPT, UR7, 0x3, UPT ;  /* 0x000000030700788c */ /* 0x000fcc000bf05270 */
[----:B------:R-:W-:-:S13]  /*5260*/  PLOP3.LUT P0, PT, PT, PT, UP0, 0x80, 0x0 ;  /* 0x000000000000781c */ /* 0x000fda0003f0f008 */
[----:B------:R-:W-:Y:S05]  /*5270*/  @!P0 BRA `(.L_x_118) ;  /* 0x0000000000048947 */ /* 0x000fea0003800000 */
[----:B------:R-:W-:Y:S01]  /*5280*/  BPT.TRAP 0x1 ;  /* 0x000000040000795c */ /* 0x000fe20000300000 */
.L_x_118:
[----:B------:R-:W0:Y:S01]  /*5290*/  S2R R3, SR_CgaCtaId ;  /* 0x0000000000037919 */ /* 0x000e220000008800 */
[----:B------:R-:W-:-:S04]  /*52a0*/  MOV R2, 0x400 ;  /* 0x0000040000027802 */ /* 0x000fc80000000f00 */
[----:B0-----:R-:W-:Y:S02]  /*52b0*/  LEA R3, R3, R2, 0x18 ;  /* 0x0000000203037211 */ /* 0x001fe400078ec0ff */
[----:B------:R-:W-:-:S03]  /*52c0*/  SHF.L.U32 R2, R8, 0x1f, RZ ;  /* 0x0000001f08027819 */ /* 0x000fc600000006ff */
[----:B------:R-:W-:-:S04]  /*52d0*/  VIADD R3, R3, 0x20 ;  /* 0x0000002003037836 */ /* 0x000fc80000000000 */
[C---:B------:R-:W-:Y:S02]  /*52e0*/  IMAD R7, R0.reuse, 0x8, R3 ;  /* 0x0000000800077824 */ /* 0x040fe400078e0203 */
[----:B------:R-:W-:Y:S02]  /*52f0*/  VIADD R0, R0, 0x1 ;  /* 0x0000000100007836 */ /* 0x000fe40000000000 */
[----:B------:R-:W0:Y:S03]  /*5300*/  SYNCS.PHASECHK.TRANS64.TRYWAIT P0, [R7+URZ], R2 ;  /* 0x00000002070075a7 */ /* 0x000e26000800017f */
[----:B------:R-:W-:-:S04]  /*5310*/  ISETP.NE.AND P1, PT, R0, 0x4, PT ;  /* 0x000000040000780c */ /* 0x000fc80003f25270 */
[----:B-1----:R-:W-:Y:S02]  /*5320*/  SEL R5, RZ, 0x1, P1 ;  /* 0x00000001ff057807 */ /* 0x002fe40000800000 */
[----:B------:R-:W-:Y:S02]  /*5330*/  SEL R0, R0, RZ, P1 ;  /* 0x000000ff00007207 */ /* 0x000fe40000800000 */
[----:B------:R-:W-:-:S03]  /*5340*/  LOP3.LUT R5, R8, R5, RZ, 0x3c, !PT ;  /* 0x0000000508057212 */ /* 0x000fc600078e3cff */
[----:B------:R-:W-:Y:S01]  /*5350*/  IMAD R9, R0, 0x8, R3 ;  /* 0x0000000800097824 */ /* 0x000fe200078e0203 */
[----:B------:R-:W-:Y:S01]  /*5360*/  SHF.L.U32 R4, R5, 0x1f, RZ ;  /* 0x0000001f05047819 */ /* 0x000fe200000006ff */
[----:B0-----:R-:W-:Y:S06]  /*5370*/  @!P0 BRA `(.L_x_119) ;  /* 0x0000000400088947 */ /* 0x001fec0003800000 */
.L_x_132:
[----:B------:R-:W1:Y:S01]  /*5380*/  SYNCS.PHASECHK.TRANS64.TRYWAIT P0, [R9+URZ], R4 ;  /* 0x00000004090075a7 */ /* 0x000e62000800017f */
[----:B------:R-:W-:-:S05]  /*5390*/  VIADD R0, R0, 0x1 ;  /* 0x0000000100007836 */ /* 0x000fca0000000000 */
[----:B------:R-:W-:-:S04]  /*53a0*/  ISETP.NE.AND P1, PT, R0, 0x4, PT ;  /* 0x000000040000780c */ /* 0x000fc80003f25270 */
[----:B0-----:R-:W-:Y:S02]  /*53b0*/  SEL R2, RZ, 0x1, P1 ;  /* 0x00000001ff027807 */ /* 0x001fe40000800000 */
[----:B------:R-:W-:Y:S02]  /*53c0*/  SEL R0, R0, RZ, P1 ;  /* 0x000000ff00007207 */ /* 0x000fe40000800000 */
[----:B------:R-:W-:-:S03]  /*53d0*/  LOP3.LUT R7, R5, R2, RZ, 0x3c, !PT ;  /* 0x0000000205077212 */ /* 0x000fc600078e3cff */
[----:B------:R-:W-:Y:S01]  /*53e0*/  IMAD R6, R0, 0x8, R3 ;  /* 0x0000000800067824 */ /* 0x000fe200078e0203 */
[----:B------:R-:W-:Y:S01]  /*53f0*/  SHF.L.U32 R5, R7, 0x1f, RZ ;  /* 0x0000001f07057819 */ /* 0x000fe200000006ff */
[----:B-1----:R-:W-:Y:S06]  /*5400*/  @!P0 BRA `(.L_x_120) ;  /* 0x0000000000f88947 */ /* 0x002fec0003800000 */
.L_x_133:
[----:B------:R-:W1:Y:S01]  /*5410*/  SYNCS.PHASECHK.TRANS64.TRYWAIT P0, [R6+URZ], R5 ;  /* 0x00000005060075a7 */ /* 0x000e62000800017f */
[----:B------:R-:W-:-:S05]  /*5420*/  VIADD R0, R0, 0x1 ;  /* 0x0000000100007836 */ /* 0x000fca0000000000 */
[----:B------:R-:W-:-:S04]  /*5430*/  ISETP.NE.AND P1, PT, R0, 0x4, PT ;  /* 0x000000040000780c */ /* 0x000fc80003f25270 */
[----:B------:R-:W-:Y:S02]  /*5440*/  SEL R2, RZ, 0x1, P1 ;  /* 0x00000001ff027807 */ /* 0x000fe40000800000 */
[----:B------:R-:W-:Y:S02]  /*5450*/  SEL R0, R0, RZ, P1 ;  /* 0x000000ff00007207 */ /* 0x000fe40000800000 */
[----:B------:R-:W-:Y:S01]  /*5460*/  LOP3.LUT R2, R7, R2, RZ, 0x3c, !PT ;  /* 0x0000000207027212 */ /* 0x000fe200078e3cff */
[----:B-1----:R-:W-:Y:S06]  /*5470*/  @!P0 BRA `(.L_x_121) ;  /* 0x0000000000f08947 */ /* 0x002fec0003800000 */
.L_x_134:
[----:B------:R-:W-:Y:S01]  /*5480*/  IMAD R3, R0, 0x8, R3 ;  /* 0x0000000800037824 */ /* 0x000fe200078e0203 */
[----:B------:R-:W-:-:S07]  /*5490*/  SHF.L.U32 R0, R2, 0x1f, RZ ;  /* 0x0000001f02007819 */ /* 0x000fce00000006ff */
.L_x_122:
[----:B--2---:R2:W3:Y:S02]  /*54a0*/  SYNCS.PHASECHK.TRANS64.TRYWAIT P0, [R3+URZ], R0 ;  /* 0x00000000030075a7 */ /* 0x0044e4000800017f */
[----:B---3--:R-:W-:Y:S05]  /*54b0*/  @!P0 NANOSLEEP.SYNCS 0x989680 ;  /* 0x009896800000895d */ /* 0x008fea0003900000 */
[----:B------:R-:W3:Y:S02]  /*54c0*/  @!P0 SYNCS.PHASECHK.TRANS64 P0, [R3+URZ], R0 ;  /* 0x00000000030085a7 */ /* 0x000ee4000800007f */
[----:B---3--:R-:W-:Y:S05]  /*54d0*/  @!P0 BRA `(.L_x_122) ;  /* 0xfffffffc00f08947 */ /* 0x008fea000383ffff */
.L_x_117:
[----:B------:R-:W-:Y:S05]  /*54e0*/  BSYNC B0 ;  /* 0x0000000000007941 */ /* 0x000fea0003800000 */
.L_x_116:
[----:B------:R-:W-:Y:S05]  /*54f0*/  EXIT ;  /* 0x000000000000794d */ /* 0x000fea0003800000 */
.L_x_14:
[----:B0-----:R0:W1:Y:S02]  /*5500*/  SYNCS.PHASECHK.TRANS64.TRYWAIT P0, [R59+URZ], R0 ;  /* 0x000000003b0075a7 */ /* 0x001064000800017f */
[----:B-1----:R-:W-:Y:S05]  /*5510*/  @!P0 NANOSLEEP.SYNCS 0x989680 ;  /* 0x009896800000895d */ /* 0x002fea0003900000 */
[----:B------:R-:W1:Y:S02]  /*5520*/  @!P0 SYNCS.PHASECHK.TRANS64 P0, [R59+URZ], R0 ;  /* 0x000000003b0085a7 */ /* 0x000e64000800007f */
[----:B-1----:R-:W-:Y:S05]  /*5530*/  @!P0 BRA `(.L_x_14) ;  /* 0xfffffffc00f08947 */ /* 0x002fea000383ffff */
[----:B------:R-:W-:Y:S05]  /*5540*/  BRA `(.L_x_123) ;  /* 0xffffffc000307947 */ /* 0x000fea000383ffff */
.L_x_19:
[----:B-1----:R1:W2:Y:S02]  /*5550*/  SYNCS.PHASECHK.TRANS64.TRYWAIT P1, [R3+URZ], R0 ;  /* 0x00000000030075a7 */ /* 0x0022a4000802017f */
[----:B--2---:R-:W-:Y:S05]  /*5560*/  @!P1 NANOSLEEP.SYNCS 0x989680 ;  /* 0x009896800000995d */ /* 0x004fea0003900000 */
[----:B------:R-:W2:Y:S02]  /*5570*/  @!P1 SYNCS.PHASECHK.TRANS64 P1, [R3+URZ], R0 ;  /* 0x00000000030095a7 */ /* 0x000ea4000802007f */
[----:B--2---:R-:W-:Y:S05]  /*5580*/  @!P1 BRA `(.L_x_19) ;  /* 0xfffffffc00f09947 */ /* 0x004fea000383ffff */
[----:B------:R-:W-:Y:S05]  /*5590*/  BRA `(.L_x_18) ;  /* 0xffffffc0009c7947 */ /* 0x000fea000383ffff */
.L_x_24:
[----:B-1----:R-:W-:-:S04]  /*55a0*/  IMAD.U32 R4, RZ, RZ, UR4 ;  /* 0x00000004ff047e24 */ /* 0x002fc8000f8e00ff */
[----:B------:R1:W2:Y:S03]  /*55b0*/  SYNCS.PHASECHK.TRANS64.TRYWAIT P1, [R4+URZ], R3 ;  /* 0x00000003040075a7 */ /* 0x0002a6000802017f */
[----:B--2---:R-:W-:Y:S05]  /*55c0*/  @!P1 NANOSLEEP.SYNCS 0x989680 ;  /* 0x009896800000995d */ /* 0x004fea0003900000 */
[----:B------:R-:W2:Y:S02]  /*55d0*/  @!P1 SYNCS.PHASECHK.TRANS64 P1, [R4+URZ], R3 ;  /* 0x00000003040095a7 */ /* 0x000ea4000802007f */
[----:B--2---:R-:W-:Y:S05]  /*55e0*/  @!P1 BRA `(.L_x_24) ;  /* 0xfffffffc00ec9947 */ /* 0x004fea000383ffff */
[----:B------:R-:W-:Y:S05]  /*55f0*/  BRA `(.L_x_23) ;  /* 0xffffffc400547947 */ /* 0x000fea000383ffff */
.L_x_30:
[----:B--2---:R2:W3:Y:S02]  /*5600*/  SYNCS.PHASECHK.TRANS64.TRYWAIT P0, [R59+URZ+0x10], R0 ;  /* 0x000010003b0075a7 */ /* 0x0044e4000800017f */
[----:B---3--:R-:W-:Y:S05]  /*5610*/  @!P0 NANOSLEEP.SYNCS 0x989680 ;  /* 0x009896800000895d */ /* 0x008fea0003900000 */
[----:B------:R-:W3:Y:S02]  /*5620*/  @!P0 SYNCS.PHASECHK.TRANS64 P0, [R59+URZ+0x10], R0 ;  /* 0x000010003b0085a7 */ /* 0x000ee4000800007f */
[----:B---3--:R-:W-:Y:S05]  /*5630*/  @!P0 BRA `(.L_x_30) ;  /* 0xfffffffc00f08947 */ /* 0x008fea000383ffff */
[----:B------:R-:W-:Y:S05]  /*5640*/  BRA `(.L_x_124) ;  /* 0xffffffc800907947 */ /* 0x000fea000383ffff */
.L_x_103:
[----:B------:R-:W-:Y:S01]  /*5650*/  BSSY B1, `(.L_x_125) ;  /* 0x0000006000017945 */ /* 0x000fe20003800000 */
[----:B------:R-:W-:-:S07]  /*5660*/  IMAD.MOV.U32 R15, RZ, RZ, -0x1 ;  /* 0xffffffffff0f7424 */ /* 0x000fce00078e00ff */
[----:B------:R-:W-:Y:S05]  /*5670*/  WARPSYNC.COLLECTIVE R15, `(.L_x_126) ;  /* 0x000000000f0c7348 */ /* 0x000fea0003c00000 */
[----:B------:R-:W-:Y:S02]  /*5680*/  ELECT P6, UR62, PT ;  /* 0x00000000003e782f */ /* 0x000fe400038c0000 */
[----:B------:R-:W-:Y:S01]  /*5690*/  MOV R14, UR62 ;  /* 0x0000003e000e7c02 */ /* 0x000fe20008000f00 */
[----:B------:R-:W-:Y:S10]  /*56a0*/  ENDCOLLECTIVE ;  /* 0x000000000000791b */ /* 0x000ff40003800000 */
.L_x_126:
[----:B------:R-:W-:Y:S05]  /*56b0*/  BSYNC B1 ;  /* 0x0000000000017941 */ /* 0x000fea0003800000 */
.L_x_125:
[----:B------:R-:W-:Y:S05]  /*56c0*/  BRA `(.L_x_127) ;  /* 0xfffffff0000c7947 */ /* 0x000fea000383ffff */
.L_x_106:
[----:B-1----:R1:W2:Y:S02]  /*56d0*/  SYNCS.PHASECHK.TRANS64.TRYWAIT P1, [R10+URZ+0x20], R5 ;  /* 0x000020050a0075a7 */ /* 0x0022a4000802017f */
[----:B--2---:R-:W-:Y:S05]  /*56e0*/  @!P1 NANOSLEEP.SYNCS 0x989680 ;  /* 0x009896800000995d */ /* 0x004fea0003900000 */
[----:B------:R-:W2:Y:S02]  /*56f0*/  @!P1 SYNCS.PHASECHK.TRANS64 P1, [R10+URZ+0x20], R5 ;  /* 0x000020050a0095a7 */ /* 0x000ea4000802007f */
[----:B--2---:R-:W-:Y:S05]  /*5700*/  @!P1 BRA `(.L_x_106) ;  /* 0xfffffffc00f09947 */ /* 0x004fea000383ffff */
[----:B------:R-:W-:Y:S05]  /*5710*/  BRA `(.L_x_128) ;  /* 0xfffffff000407947 */ /* 0x000fea000383ffff */
.L_x_115:
[----:B------:R-:W-:Y:S01]  /*5720*/  BSSY B0, `(.L_x_129) ;  /* 0x0000006000007945 */ /* 0x000fe20003800000 */
[----:B------:R-:W-:-:S07]  /*5730*/  IMAD.MOV.U32 R15, RZ, RZ, -0x1 ;  /* 0xffffffffff0f7424 */ /* 0x000fce00078e00ff */
[----:B-1----:R-:W-:Y:S05]  /*5740*/  WARPSYNC.COLLECTIVE R15, `(.L_x_130) ;  /* 0x000000000f0c7348 */ /* 0x002fea0003c00000 */
[----:B------:R-:W-:Y:S02]  /*5750*/  ELECT P6, UR62, PT ;  /* 0x00000000003e782f */ /* 0x000fe400038c0000 */
[----:B------:R-:W-:Y:S01]  /*5760*/  MOV R14, UR62 ;  /* 0x0000003e000e7c02 */ /* 0x000fe20008000f00 */
[----:B-1----:R-:W-:Y:S10]  /*5770*/  ENDCOLLECTIVE ;  /* 0x000000000000791b */ /* 0x002ff40003800000 */
.L_x_130:
[----:B------:R-:W-:Y:S05]  /*5780*/  BSYNC B0 ;  /* 0x0000000000007941 */ /* 0x000fea0003800000 */
.L_x_129:
[----:B------:R-:W-:Y:S05]  /*5790*/  BRA `(.L_x_131) ;  /* 0xfffffff800a07947 */ /* 0x000fea000383ffff */
.L_x_119:
[----:B0-----:R0:W1:Y:S02]  /*57a0*/  SYNCS.PHASECHK.TRANS64.TRYWAIT P0, [R7+URZ], R2 ;  /* 0x00000002070075a7 */ /* 0x001064000800017f */
[----:B-1----:R-:W-:Y:S05]  /*57b0*/  @!P0 NANOSLEEP.SYNCS 0x989680 ;  /* 0x009896800000895d */ /* 0x002fea0003900000 */
[----:B------:R-:W1:Y:S02]  /*57c0*/  @!P0 SYNCS.PHASECHK.TRANS64 P0, [R7+URZ], R2 ;  /* 0x00000002070085a7 */ /* 0x000e64000800007f */
[----:B-1----:R-:W-:Y:S05]  /*57d0*/  @!P0 BRA `(.L_x_119) ;  /* 0xfffffffc00f08947 */ /* 0x002fea000383ffff */
[----:B------:R-:W-:Y:S05]  /*57e0*/  BRA `(.L_x_132) ;  /* 0xfffffff800e47947 */ /* 0x000fea000383ffff */
.L_x_120:
[----:B0-----:R0:W1:Y:S02]  /*57f0*/  SYNCS.PHASECHK.TRANS64.TRYWAIT P0, [R9+URZ], R4 ;  /* 0x00000004090075a7 */ /* 0x001064000800017f */
[----:B-1----:R-:W-:Y:S05]  /*5800*/  @!P0 NANOSLEEP.SYNCS 0x989680 ;  /* 0x009896800000895d */ /* 0x002fea0003900000 */
[----:B------:R-:W1:Y:S02]  /*5810*/  @!P0 SYNCS.PHASECHK.TRANS64 P0, [R9+URZ], R4 ;  /* 0x00000004090085a7 */ /* 0x000e64000800007f */
[----:B-1----:R-:W-:Y:S05]  /*5820*/  @!P0 BRA `(.L_x_120) ;  /* 0xfffffffc00f08947 */ /* 0x002fea000383ffff */
[----:B------:R-:W-:Y:S05]  /*5830*/  BRA `(.L_x_133) ;  /* 0xfffffff800f47947 */ /* 0x000fea000383ffff */
.L_x_121:
[----:B-1----:R1:W2:Y:S02]  /*5840*/  SYNCS.PHASECHK.TRANS64.TRYWAIT P0, [R6+URZ], R5 ;  /* 0x00000005060075a7 */ /* 0x0022a4000800017f */
[----:B--2---:R-:W-:Y:S05]  /*5850*/  @!P0 NANOSLEEP.SYNCS 0x989680 ;  /* 0x009896800000895d */ /* 0x004fea0003900000 */
[----:B------:R-:W2:Y:S02]  /*5860*/  @!P0 SYNCS.PHASECHK.TRANS64 P0, [R6+URZ], R5 ;  /* 0x00000005060085a7 */ /* 0x000ea4000800007f */
[----:B--2---:R-:W-:Y:S05]  /*5870*/  @!P0 BRA `(.L_x_121) ;  /* 0xfffffffc00f08947 */ /* 0x004fea000383ffff */
[----:B------:R-:W-:Y:S05]  /*5880*/  BRA `(.L_x_134) ;  /* 0xfffffff800fc7947 */ /* 0x000fea000383ffff */
.L_x_135:
[----:B------:R-:W-:-:S00]  /*5890*/  BRA `(.L_x_135) ;  /* 0xfffffffc00fc7947 */ /* 0x000fc0000383ffff */
[----:B------:R-:W-:-:S00]  /*58a0*/  NOP ;  /* 0x0000000000007918 */ /* 0x000fc00000000000 */
        /* <DEDUP_REMOVED lines=13> */
.L_x_136:


//--------------------- .nv.global.init           --------------------------
	.section	.nv.global.init,"aw",@progbits
.nv.global.init:
	.type		$str$22,@object
	.size		$str$22,($str$23 - $str$22)
$str$22:
        /*0000*/ 	.byte	0x6b, 0x5f, 0x74, 0x69, 0x6c, 0x65, 0x5f, 0x63, 0x6f, 0x75, 0x6e, 0x74, 0x20, 0x3e, 0x3d, 0x20
        /*0010*/ 	.byte	0x31, 0x00
	.type		$str$23,@object
	.size		$str$23,(__unnamed_1 - $str$23)
$str$23:
        /*0012*/ 	.byte	0x2f, 0x74, 0x6d, 0x70, 0x2f, 0x63, 0x75, 0x74, 0x6c, 0x61, 0x73, 0x73, 0x5f, 0x73, 0x77, 0x65
        /*0022*/ 	.byte	0x65, 0x70, 0x5f, 0x73, 0x72, 0x63, 0x2f, 0x69, 0x6e, 0x63, 0x6c, 0x75, 0x64, 0x65, 0x2f, 0x63
        /*0032*/ 	.byte	0x75, 0x74, 0x6c, 0x61, 0x73, 0x73, 0x2f, 0x67, 0x65, 0x6d, 0x6d, 0x2f, 0x63, 0x6f, 0x6c, 0x6c
        /*0042*/ 	.byte	0x65, 0x63, 0x74, 0x69, 0x76, 0x65, 0x2f, 0x73, 0x6d, 0x39, 0x30, 0x5f, 0x6d, 0x6d, 0x61, 0x5f
        /*0052*/ 	.byte	0x74, 0x6d, 0x61, 0x5f, 0x67, 0x6d, 0x6d, 0x61, 0x5f, 0x73, 0x73, 0x5f, 0x77, 0x61, 0x72, 0x70
        /*0062*/ 	.byte	0x73, 0x70, 0x65, 0x63, 0x69, 0x61, 0x6c, 0x69, 0x7a, 0x65, 0x64, 0x2e, 0x68, 0x70, 0x70, 0x00
	.type		__unnamed_1,@object
	.size		__unnamed_1,(.L_0 - __unnamed_1)
__unnamed_1:
        /*0072*/ 	.byte	0x76, 0x6f, 0x69, 0x64, 0x20, 0x63, 0x75, 0x74, 0x6c, 0x61, 0x73, 0x73, 0x3a, 0x3a, 0x67, 0x65
        /* <DEDUP_REMOVED lines=171> */
        /*0b32*/ 	.byte	0x65, 0x3a, 0x3a, 0x69, 0x64, 0x65, 0x6e, 0x74, 0x69, 0x74, 0x79, 0x5d, 0x00
.L_0:


//--------------------- .nv.shared._ZN7cutlass13device_kernelINS_4gemm6kernel13GemmUniversalIN4cute5tupleIJiiiiEEENS1_10collective13CollectiveMmaINS1_34MainloopSm90TmaGmmaWarpSpecializedILi4ENS5_IJNS4_1CILi1EEESB_SB_EEENS1_32KernelTmaWarpSpecializedPingpongEEENS5_IJNSA_ILi64EEESF_NSA_ILi128EEEEEEaNS5_IJlSB_lEEEaSI_NS4_8TiledMMAINS4_8MMA_AtomIJNS4_4SM904GMMA26MMA_64x64x32_S32S8S8_SS_TNEEEENS4_6LayoutISC_NS5_IJNSA_ILi0EEESQ_SQ_EEEEENS5_IJNS4_10UnderscoreEST_ST_EEEEENS4_13SM90_TMA_LOADENS4_14ComposedLayoutINS4_7SwizzleILi3ELi4ELi3EEENS4_18smem_ptr_flag_bitsILi8EEENSP_INS5_IJNSA_ILi8EEESG_EEENS5_IJSG_SB_EEEEEEEvNS4_8identityESW_S16_vS17_EENS_8epilogue10collective6detail29Sm90TmaWarpSpecializedAdapterINS1A_15DefaultEpilogueIaSI_SI_NS19_6thread17LinearCombinationIaLi1EiiLNS1E_9ScaleType4KindE0ELNS_15FloatRoundStyleE2EaEENS1_15EpilogueDefaultEEEEEvvEEEEvNT_6ParamsE --------------------------
	.section	.nv.shared._ZN7cutlass13device_kernelINS_4gemm6kernel13GemmUniversalIN4cute5tupleIJiiiiEEENS1_10collective13CollectiveMmaINS1_34MainloopSm90TmaGmmaWarpSpecializedILi4ENS5_IJNS4_1CILi1EEESB_SB_EEENS1_32KernelTmaWarpSpecializedPingpongEEENS5_IJNSA_ILi64EEESF_NSA_ILi128EEEEEEaNS5_IJlSB_lEEEaSI_NS4_8TiledMMAINS4_8MMA_AtomIJNS4_4SM904GMMA26MMA_64x64x32_S32S8S8_SS_TNEEEENS4_6LayoutISC_NS5_IJNSA_ILi0EEESQ_SQ_EEEEENS5_IJNS4_10UnderscoreEST_ST_EEEEENS4_13SM90_TMA_LOADENS4_14ComposedLayoutINS4_7SwizzleILi3ELi4ELi3EEENS4_18smem_ptr_flag_bitsILi8EEENSP_INS5_IJNSA_ILi8EEESG_EEENS5_IJSG_SB_EEEEEEEvNS4_8identityESW_S16_vS17_EENS_8epilogue10collective6detail29Sm90TmaWarpSpecializedAdapterINS1A_15DefaultEpilogueIaSI_SI_NS19_6thread17LinearCombinationIaLi1EiiLNS1E_9ScaleType4KindE0ELNS_15FloatRoundStyleE2EaEENS1_15EpilogueDefaultEEEEEvvEEEEvNT_6ParamsE,"aw",@nobits
	.sectionflags	@""
	.align	16
	.zero		1024


//--------------------- .nv.shared.reserved.0     --------------------------
	.section	.nv.shared.reserved.0,"aw",@nobits
	.weak		__nv_reservedSMEM_offset_0_alias
	.size		__nv_reservedSMEM_offset_0_alias, 0, 0
	.other		__nv_reservedSMEM_offset_0_alias,@"STO_CUDA_RESERVED_SHARED STV_DEFAULT"
__nv_reservedSMEM_offset_0_alias:
	.zero		0


//--------------------- .nv.global                --------------------------
	.section	.nv.global,"aw",@nobits
.nv.global:
	.type		_ZN39_INTERNAL_f613ce3e_4_k_cu_f50c8bd3_46984cute1_E,@object
	.size		_ZN39_INTERNAL_f613ce3e_4_k_cu_f50c8bd3_46984cute1_E,(_ZN39_INTERNAL_f613ce3e_4_k_cu_f50c8bd3_46984cuda3std3__45__cpo6cbeginE - _ZN39_INTERNAL_f613ce3e_4_k_cu_f50c8bd3_46984cute1_E)
_ZN39_INTERNAL_f613ce3e_4_k_cu_f50c8bd3_46984cute1_E:
	.zero		1
	.type		_ZN39_INTERNAL_f613ce3e_4_k_cu_f50c8bd3_46984cuda3std3__45__cpo6cbeginE,@object
	.size		_ZN39_INTERNAL_f613ce3e_4_k_cu_f50c8bd3_46984cuda3std3__45__cpo6cbeginE,(_ZN39_INTERNAL_f613ce3e_4_k_cu_f50c8bd3_46984cuda3std3__48in_placeE - _ZN39_INTERNAL_f613ce3e_4_k_cu_f50c8bd3_46984cuda3std3__45__cpo6cbeginE)
_ZN39_INTERNAL_f613ce3e_4_k_cu_f50c8bd3_46984cuda3std3__45__cpo6cbeginE:
	.zero		1
	.type		_ZN39_INTERNAL_f613ce3e_4_k_cu_f50c8bd3_46984cuda3std3__48in_placeE,@object
	.size		_ZN39_INTERNAL_f613ce3e_4_k_cu_f50c8bd3_46984cuda3std3__48in_placeE,(_ZN39_INTERNAL_f613ce3e_4_k_cu_f50c8bd3_46984cuda3std6ranges3__45__cpo9iter_moveE - _ZN39_INTERNAL_f613ce3e_4_k_cu_f50c8bd3_46984cuda3std3__48in_placeE)
_ZN39_INTERNAL_f613ce3e_4_k_cu_f50c8bd3_46984cuda3std3__48in_placeE:
	.zero		1
	.type		_ZN39_INTERNAL_f613ce3e_4_k_cu_f50c8bd3_46984cuda3std6ranges3__45__cpo9iter_moveE,@object
	.size		_ZN39_INTERNAL_f613ce3e_4_k_cu_f50c8bd3_46984cuda3std6ranges3__45__cpo9iter_moveE,(_ZN39_INTERNAL_f613ce3e_4_k_cu_f50c8bd3_46984cuda3std3__45__cpo5beginE - _ZN39_INTERNAL_f613ce3e_4_k_cu_f50c8bd3_46984cuda3std6ranges3__45__cpo9iter_moveE)
_ZN39_INTERNAL_f613ce3e_4_k_cu_f50c8bd3_46984cuda3std6ranges3__45__cpo9iter_moveE:
	.zero		1
	.type		_ZN39_INTERNAL_f613ce3e_4_k_cu_f50c8bd3_46984cuda3std3__45__cpo5beginE,@object
	.size		_ZN39_INTERNAL_f613ce3e_4_k_cu_f50c8bd3_46984cuda3std3__45__cpo5beginE,(_ZN39_INTERNAL_f613ce3e_4_k_cu_f50c8bd3_46984cuda3std3__441_GLOBAL__N__f613ce3e_4_k_cu_f50c8bd3_46986ignoreE - _ZN39_INTERNAL_f613ce3e_4_k_cu_f50c8bd3_46984cuda3std3__45__cpo5beginE)
_ZN39_INTERNAL_f613ce3e_4_k_cu_f50c8bd3_46984cuda3std3__45__cpo5beginE:
	.zero		1
	.type		_ZN39_INTERNAL_f613ce3e_4_k_cu_f50c8bd3_46984cuda3std3__441_GLOBAL__N__f613ce3e_4_k_cu_f50c8bd3_46986ignoreE,@object
	.size		_ZN39_INTERNAL_f613ce3e_4_k_cu_f50c8bd3_46984cuda3std3__441_GLOBAL__N__f613ce3e_4_k_cu_f50c8bd3_46986ignoreE,(_ZN39_INTERNAL_f613ce3e_4_k_cu_f50c8bd3_46984cute7productE - _ZN39_INTERNAL_f613ce3e_4_k_cu_f50c8bd3_46984cuda3std3__441_GLOBAL__N__f613ce3e_4_k_cu_f50c8bd3_46986ignoreE)
_ZN39_INTERNAL_f613ce3e_4_k_cu_f50c8bd3_46984cuda3std3__441_GLOBAL__N__f613ce3e_4_k_cu_f50c8bd3_46986ignoreE:
	.zero		1
	.type		_ZN39_INTERNAL_f613ce3e_4_k_cu_f50c8bd3_46984cute7productE,@object
	.size		_ZN39_INTERNAL_f613ce3e_4_k_cu_f50c8bd3_46984cute7productE,(_ZN39_INTERNAL_f613ce3e_4_k_cu_f50c8bd3_46984cuda3std3__45__cpo3endE - _ZN39_INTERNAL_f613ce3e_4_k_cu_f50c8bd3_46984cute7productE)
_ZN39_INTERNAL_f613ce3e_4_k_cu_f50c8bd3_46984cute7productE:
	.zero		1
	.type		_ZN39_INTERNAL_f613ce3e_4_k_cu_f50c8bd3_46984cuda3std3__45__cpo3endE,@object
	.size		_ZN39_INTERNAL_f613ce3e_4_k_cu_f50c8bd3_46984cuda3std3__45__cpo3endE,(_ZN39_INTERNAL_f613ce3e_4_k_cu_f50c8bd3_46984cuda3std3__419piecewise_constructE - _ZN39_INTERNAL_f613ce3e_4_k_cu_f50c8bd3_46984cuda3std3__45__cpo3endE)
_ZN39_INTERNAL_f613ce3e_4_k_cu_f50c8bd3_46984cuda3std3__45__cpo3endE:
	.zero		1
	.type		_ZN39_INTERNAL_f613ce3e_4_k_cu_f50c8bd3_46984cuda3std3__419piecewise_constructE,@object
	.size		_ZN39_INTERNAL_f613ce3e_4_k_cu_f50c8bd3_46984cuda3std3__419piecewise_constructE,(_ZN39_INTERNAL_f613ce3e_4_k_cu_f50c8bd3_46984cuda3std3__45__cpo4cendE - _ZN39_INTERNAL_f613ce3e_4_k_cu_f50c8bd3_46984cuda3std3__419piecewise_constructE)
_ZN39_INTERNAL_f613ce3e_4_k_cu_f50c8bd3_46984cuda3std3__419piecewise_constructE:
	.zero		1
	.type		_ZN39_INTERNAL_f613ce3e_4_k_cu_f50c8bd3_46984cuda3std3__45__cpo4cendE,@object
	.size		_ZN39_INTERNAL_f613ce3e_4_k_cu_f50c8bd3_46984cuda3std3__45__cpo4cendE,(_ZN39_INTERNAL_f613ce3e_4_k_cu_f50c8bd3_46984cuda3std6ranges3__45__cpo4swapE - _ZN39_INTERNAL_f613ce3e_4_k_cu_f50c8bd3_46984cuda3std3__45__cpo4cendE)
_ZN39_INTERNAL_f613ce3e_4_k_cu_f50c8bd3_46984cuda3std3__45__cpo4cendE:
	.zero		1
	.type		_ZN39_INTERNAL_f613ce3e_4_k_cu_f50c8bd3_46984cuda3std6ranges3__45__cpo4swapE,@object
	.size		_ZN39_INTERNAL_f613ce3e_4_k_cu_f50c8bd3_46984cuda3std6ranges3__45__cpo4swapE,(.L_8 - _ZN39_INTERNAL_f613ce3e_4_k_cu_f50c8bd3_46984cuda3std6ranges3__45__cpo4swapE)
_ZN39_INTERNAL_f613ce3e_4_k_cu_f50c8bd3_46984cuda3std6ranges3__45__cpo4swapE:
	.zero		1
.L_8:


//--------------------- .nv.constant0._ZN7cutlass13device_kernelINS_4gemm6kernel13GemmUniversalIN4cute5tupleIJiiiiEEENS1_10collective13CollectiveMmaINS1_34MainloopSm90TmaGmmaWarpSpecializedILi4ENS5_IJNS4_1CILi1EEESB_SB_EEENS1_32KernelTmaWarpSpecializedPingpongEEENS5_IJNSA_ILi64EEESF_NSA_ILi128EEEEEEaNS5_IJlSB_lEEEaSI_NS4_8TiledMMAINS4_8MMA_AtomIJNS4_4SM904GMMA26MMA_64x64x32_S32S8S8_SS_TNEEEENS4_6LayoutISC_NS5_IJNSA_ILi0EEESQ_SQ_EEEEENS5_IJNS4_10UnderscoreEST_ST_EEEEENS4_13SM90_TMA_LOADENS4_14ComposedLayoutINS4_7SwizzleILi3ELi4ELi3EEENS4_18smem_ptr_flag_bitsILi8EEENSP_INS5_IJNSA_ILi8EEESG_EEENS5_IJSG_SB_EEEEEEEvNS4_8identityESW_S16_vS17_EENS_8epilogue10collective6detail29Sm90TmaWarpSpecializedAdapterINS1A_15DefaultEpilogueIaSI_SI_NS19_6thread17LinearCombinationIaLi1EiiLNS1E_9ScaleType4KindE0ELNS_15FloatRoundStyleE2EaEENS1_15EpilogueDefaultEEEEEvvEEEEvNT_6ParamsE --------------------------
	.section	.nv.constant0._ZN7cutlass13device_kernelINS_4gemm6kernel13GemmUniversalIN4cute5tupleIJiiiiEEENS1_10collective13CollectiveMmaINS1_34MainloopSm90TmaGmmaWarpSpecializedILi4ENS5_IJNS4_1CILi1EEESB_SB_EEENS1_32KernelTmaWarpSpecializedPingpongEEENS5_IJNSA_ILi64EEESF_NSA_ILi128EEEEEEaNS5_IJlSB_lEEEaSI_NS4_8TiledMMAINS4_8MMA_AtomIJNS4_4SM904GMMA26MMA_64x64x32_S32S8S8_SS_TNEEEENS4_6LayoutISC_NS5_IJNSA_ILi0EEESQ_SQ_EEEEENS5_IJNS4_10UnderscoreEST_ST_EEEEENS4_13SM90_TMA_LOADENS4_14ComposedLayoutINS4_7SwizzleILi3ELi4ELi3EEENS4_18smem_ptr_flag_bitsILi8EEENSP_INS5_IJNSA_ILi8EEESG_EEENS5_IJSG_SB_EEEEEEEvNS4_8identityESW_S16_vS17_EENS_8epilogue10collective6detail29Sm90TmaWarpSpecializedAdapterINS1A_15DefaultEpilogueIaSI_SI_NS19_6thread17LinearCombinationIaLi1EiiLNS1E_9ScaleType4KindE0ELNS_15FloatRoundStyleE2EaEENS1_15EpilogueDefaultEEEEEvvEEEEvNT_6ParamsE,"a",@progbits
	.sectionflags	@""
	.align	4
.nv.constant0._ZN7cutlass13device_kernelINS_4gemm6kernel13GemmUniversalIN4cute5tupleIJiiiiEEENS1_10collective13CollectiveMmaINS1_34MainloopSm90TmaGmmaWarpSpecializedILi4ENS5_IJNS4_1CILi1EEESB_SB_EEENS1_32KernelTmaWarpSpecializedPingpongEEENS5_IJNSA_ILi64EEESF_NSA_ILi128EEEEEEaNS5_IJlSB_lEEEaSI_NS4_8TiledMMAINS4_8MMA_AtomIJNS4_4SM904GMMA26MMA_64x64x32_S32S8S8_SS_TNEEEENS4_6LayoutISC_NS5_IJNSA_ILi0EEESQ_SQ_EEEEENS5_IJNS4_10UnderscoreEST_ST_EEEEENS4_13SM90_TMA_LOADENS4_14ComposedLayoutINS4_7SwizzleILi3ELi4ELi3EEENS4_18smem_ptr_flag_bitsILi8EEENSP_INS5_IJNSA_ILi8EEESG_EEENS5_IJSG_SB_EEEEEEEvNS4_8identityESW_S16_vS17_EENS_8epilogue10collective6detail29Sm90TmaWarpSpecializedAdapterINS1A_15DefaultEpilogueIaSI_SI_NS19_6thread17LinearCombinationIaLi1EiiLNS1E_9ScaleType4KindE0ELNS_15FloatRoundStyleE2EaEENS1_15EpilogueDefaultEEEEEvvEEEEvNT_6ParamsE:
	.zero		1664


//--------------------- SYMBOLS --------------------------

	.type		.nv.reservedSmem.offset0,@object
	.size		.nv.reservedSmem.offset0,0x4
	.type		__assertfail,@function
